	.target	sm_103a

	.elftype	@"ET_EXEC"


//--------------------- .note.nv.tkinfo           --------------------------
	.section	.note.nv.tkinfo,"",@"SHT_NOTE"
	.sectionflags	@"SHF_NOTE_NV_TKINFO"
	.tkinfo
        /*0018*/ 	.word	0x00000002
        /*0030*/ 	.string	""
        /*0030*/ 	.string	"ptxas"
        /*0030*/ 	.string	"Cuda compilation tools, release 13.0, V13.0.88"
        /*0030*/ 	.string	"Build cuda_13.0.r13.0/compiler.36424714_0"
        /*0030*/ 	.string	"-arch sm_103a -m 64 "



//--------------------- .note.nv.cuinfo           --------------------------
	.section	.note.nv.cuinfo,"",@"SHT_NOTE"
	.sectionflags	@"SHF_NOTE_NV_CUINFO"
        /*0018*/ 	.short	0x0002
        /*001a*/ 	.short	0x0067
        /*001c*/ 	.short	0x0082
	.zero		2


//--------------------- .nv.info                  --------------------------
	.section	.nv.info,"",@"SHT_CUDA_INFO"
	.align	4


	//----- nvinfo : EIATTR_REGCOUNT
	.align		4
        /*0000*/ 	.byte	0x04, 0x2f
        /*0002*/ 	.short	(.L_29 - .L_28)
	.align		4
.L_28:
        /*0004*/ 	.word	index@(_Z15rms_norm_kernelILi1EEvPKvPK6__halfPvffiibbb)
        /*0008*/ 	.word	0x00000012


	//----- nvinfo : EIATTR_FRAME_SIZE
	.align		4
.L_29:
        /*000c*/ 	.byte	0x04, 0x11
        /*000e*/ 	.short	(.L_31 - .L_30)
	.align		4
.L_30:
        /*0010*/ 	.word	index@(_Z15rms_norm_kernelILi1EEvPKvPK6__halfPvffiibbb)
        /*0014*/ 	.word	0x00000000


	//----- nvinfo : EIATTR_REGCOUNT
	.align		4
.L_31:
        /*0018*/ 	.byte	0x04, 0x2f
        /*001a*/ 	.short	(.L_33 - .L_32)
	.align		4
.L_32:
        /*001c*/ 	.word	index@(_Z15rms_norm_kernelILi2EEvPKvPK6__halfPvffiibbb)
        /*0020*/ 	.word	0x00000014


	//----- nvinfo : EIATTR_FRAME_SIZE
	.align		4
.L_33:
        /*0024*/ 	.byte	0x04, 0x11
        /*0026*/ 	.short	(.L_35 - .L_34)
	.align		4
.L_34:
        /*0028*/ 	.word	index@(_Z15rms_norm_kernelILi2EEvPKvPK6__halfPvffiibbb)
        /*002c*/ 	.word	0x00000000


	//----- nvinfo : EIATTR_REGCOUNT
	.align		4
.L_35:
        /*0030*/ 	.byte	0x04, 0x2f
        /*0032*/ 	.short	(.L_37 - .L_36)
	.align		4
.L_36:
        /*0034*/ 	.word	index@(_Z15rms_norm_kernelILi3EEvPKvPK6__halfPvffiibbb)
        /*0038*/ 	.word	0x00000018


	//----- nvinfo : EIATTR_FRAME_SIZE
	.align		4
.L_37:
        /*003c*/ 	.byte	0x04, 0x11
        /*003e*/ 	.short	(.L_39 - .L_38)
	.align		4
.L_38:
        /*0040*/ 	.word	index@(_Z15rms_norm_kernelILi3EEvPKvPK6__halfPvffiibbb)
        /*0044*/ 	.word	0x00000000


	//----- nvinfo : EIATTR_REGCOUNT
	.align		4
.L_39:
        /*0048*/ 	.byte	0x04, 0x2f
        /*004a*/ 	.short	(.L_41 - .L_40)
	.align		4
.L_40:
        /*004c*/ 	.word	index@(_Z15rms_norm_kernelILi4EEvPKvPK6__halfPvffiibbb)
        /*0050*/ 	.word	0x0000001a


	//----- nvinfo : EIATTR_FRAME_SIZE
	.align		4
.L_41:
        /*0054*/ 	.byte	0x04, 0x11
        /*0056*/ 	.short	(.L_43 - .L_42)
	.align		4
.L_42:
        /*0058*/ 	.word	index@(_Z15rms_norm_kernelILi4EEvPKvPK6__halfPvffiibbb)
        /*005c*/ 	.word	0x00000000


	//----- nvinfo : EIATTR_REGCOUNT
	.align		4
.L_43:
        /*0060*/ 	.byte	0x04, 0x2f
        /*0062*/ 	.short	(.L_45 - .L_44)
	.align		4
.L_44:
        /*0064*/ 	.word	index@(_Z15rms_norm_kernelILi5EEvPKvPK6__halfPvffiibbb)
        /*0068*/ 	.word	0x0000001c


	//----- nvinfo : EIATTR_FRAME_SIZE
	.align		4
.L_45:
        /*006c*/ 	.byte	0x04, 0x11
        /*006e*/ 	.short	(.L_47 - .L_46)
	.align		4
.L_46:
        /*0070*/ 	.word	index@(_Z15rms_norm_kernelILi5EEvPKvPK6__halfPvffiibbb)
        /*0074*/ 	.word	0x00000000


	//----- nvinfo : EIATTR_REGCOUNT
	.align		4
.L_47:
        /*0078*/ 	.byte	0x04, 0x2f
        /*007a*/ 	.short	(.L_49 - .L_48)
	.align		4
.L_48:
        /*007c*/ 	.word	index@(_Z15rms_norm_kernelILi6EEvPKvPK6__halfPvffiibbb)
        /*0080*/ 	.word	0x0000001e


	//----- nvinfo : EIATTR_FRAME_SIZE
	.align		4
.L_49:
        /*0084*/ 	.byte	0x04, 0x11
        /*0086*/ 	.short	(.L_51 - .L_50)
	.align		4
.L_50:
        /*0088*/ 	.word	index@(_Z15rms_norm_kernelILi6EEvPKvPK6__halfPvffiibbb)
        /*008c*/ 	.word	0x00000000


	//----- nvinfo : EIATTR_REGCOUNT
	.align		4
.L_51:
        /*0090*/ 	.byte	0x04, 0x2f
        /*0092*/ 	.short	(.L_53 - .L_52)
	.align		4
.L_52:
        /*0094*/ 	.word	index@(_Z15rms_norm_kernelILi7EEvPKvPK6__halfPvffiibbb)
        /*0098*/ 	.word	0x00000020


	//----- nvinfo : EIATTR_FRAME_SIZE
	.align		4
.L_53:
        /*009c*/ 	.byte	0x04, 0x11
        /*009e*/ 	.short	(.L_55 - .L_54)
	.align		4
.L_54:
        /*00a0*/ 	.word	index@(_Z15rms_norm_kernelILi7EEvPKvPK6__halfPvffiibbb)
        /*00a4*/ 	.word	0x00000000


	//----- nvinfo : EIATTR_REGCOUNT
	.align		4
.L_55:
        /*00a8*/ 	.byte	0x04, 0x2f
        /*00aa*/ 	.short	(.L_57 - .L_56)
	.align		4
.L_56:
        /*00ac*/ 	.word	index@(_Z15rms_norm_kernelILi8EEvPKvPK6__halfPvffiibbb)
        /*00b0*/ 	.word	0x00000020


	//----- nvinfo : EIATTR_FRAME_SIZE
	.align		4
.L_57:
        /*00b4*/ 	.byte	0x04, 0x11
        /*00b6*/ 	.short	(.L_59 - .L_58)
	.align		4
.L_58:
        /*00b8*/ 	.word	index@(_Z15rms_norm_kernelILi8EEvPKvPK6__halfPvffiibbb)
        /*00bc*/ 	.word	0x00000000


	//----- nvinfo : EIATTR_REGCOUNT
	.align		4
.L_59:
        /*00c0*/ 	.byte	0x04, 0x2f
        /*00c2*/ 	.short	(.L_61 - .L_60)
	.align		4
.L_60:
        /*00c4*/ 	.word	index@(_Z15rms_norm_kernelILi9EEvPKvPK6__halfPvffiibbb)
        /*00c8*/ 	.word	0x00000020


	//----- nvinfo : EIATTR_FRAME_SIZE
	.align		4
.L_61:
        /*00cc*/ 	.byte	0x04, 0x11
        /*00ce*/ 	.short	(.L_63 - .L_62)
	.align		4
.L_62:
        /*00d0*/ 	.word	index@(_Z15rms_norm_kernelILi9EEvPKvPK6__halfPvffiibbb)
        /*00d4*/ 	.word	0x00000000


	//----- nvinfo : EIATTR_REGCOUNT
	.align		4
.L_63:
        /*00d8*/ 	.byte	0x04, 0x2f
        /*00da*/ 	.short	(.L_65 - .L_64)
	.align		4
.L_64:
        /*00dc*/ 	.word	index@(_Z15rms_norm_kernelILi10EEvPKvPK6__halfPvffiibbb)
        /*00e0*/ 	.word	0x00000020


	//----- nvinfo : EIATTR_FRAME_SIZE
	.align		4
.L_65:
        /*00e4*/ 	.byte	0x04, 0x11
        /*00e6*/ 	.short	(.L_67 - .L_66)
	.align		4
.L_66:
        /*00e8*/ 	.word	index@(_Z15rms_norm_kernelILi10EEvPKvPK6__halfPvffiibbb)
        /*00ec*/ 	.word	0x00000000


	//----- nvinfo : EIATTR_REGCOUNT
	.align		4
.L_67:
        /*00f0*/ 	.byte	0x04, 0x2f
        /*00f2*/ 	.short	(.L_69 - .L_68)
	.align		4
.L_68:
        /*00f4*/ 	.word	index@(_Z15rms_norm_kernelILi11EEvPKvPK6__halfPvffiibbb)
        /*00f8*/ 	.word	0x00000024


	//----- nvinfo : EIATTR_FRAME_SIZE
	.align		4
.L_69:
        /*00fc*/ 	.byte	0x04, 0x11
        /*00fe*/ 	.short	(.L_71 - .L_70)
	.align		4
.L_70:
        /*0100*/ 	.word	index@(_Z15rms_norm_kernelILi11EEvPKvPK6__halfPvffiibbb)
        /*0104*/ 	.word	0x00000000


	//----- nvinfo : EIATTR_REGCOUNT
	.align		4
.L_71:
        /*0108*/ 	.byte	0x04, 0x2f
        /*010a*/ 	.short	(.L_73 - .L_72)
	.align		4
.L_72:
        /*010c*/ 	.word	index@(_Z15rms_norm_kernelILi12EEvPKvPK6__halfPvffiibbb)
        /*0110*/ 	.word	0x00000026


	//----- nvinfo : EIATTR_FRAME_SIZE
	.align		4
.L_73:
        /*0114*/ 	.byte	0x04, 0x11
        /*0116*/ 	.short	(.L_75 - .L_74)
	.align		4
.L_74:
        /*0118*/ 	.word	index@(_Z15rms_norm_kernelILi12EEvPKvPK6__halfPvffiibbb)
        /*011c*/ 	.word	0x00000000


	//----- nvinfo : EIATTR_REGCOUNT
	.align		4
.L_75:
        /*0120*/ 	.byte	0x04, 0x2f
        /*0122*/ 	.short	(.L_77 - .L_76)
	.align		4
.L_76:
        /*0124*/ 	.word	index@(_Z15rms_norm_kernelILi13EEvPKvPK6__halfPvffiibbb)
        /*0128*/ 	.word	0x00000028


	//----- nvinfo : EIATTR_FRAME_SIZE
	.align		4
.L_77:
        /*012c*/ 	.byte	0x04, 0x11
        /*012e*/ 	.short	(.L_79 - .L_78)
	.align		4
.L_78:
        /*0130*/ 	.word	index@(_Z15rms_norm_kernelILi13EEvPKvPK6__halfPvffiibbb)
        /*0134*/ 	.word	0x00000000


	//----- nvinfo : EIATTR_REGCOUNT
	.align		4
.L_79:
        /*0138*/ 	.byte	0x04, 0x2f
        /*013a*/ 	.short	(.L_81 - .L_80)
	.align		4
.L_80:
        /*013c*/ 	.word	index@(_Z15rms_norm_kernelILi14EEvPKvPK6__halfPvffiibbb)
        /*0140*/ 	.word	0x00000028


	//----- nvinfo : EIATTR_FRAME_SIZE
	.align		4
.L_81:
        /*0144*/ 	.byte	0x04, 0x11
        /*0146*/ 	.short	(.L_83 - .L_82)
	.align		4
.L_82:
        /*0148*/ 	.word	index@(_Z15rms_norm_kernelILi14EEvPKvPK6__halfPvffiibbb)
        /*014c*/ 	.word	0x00000000


	//----- nvinfo : EIATTR_REGCOUNT
	.align		4
.L_83:
        /*0150*/ 	.byte	0x04, 0x2f
        /*0152*/ 	.short	(.L_85 - .L_84)
	.align		4
.L_84:
        /*0154*/ 	.word	index@(_Z15rms_norm_kernelILi15EEvPKvPK6__halfPvffiibbb)
        /*0158*/ 	.word	0x0000002c


	//----- nvinfo : EIATTR_FRAME_SIZE
	.align		4
.L_85:
        /*015c*/ 	.byte	0x04, 0x11
        /*015e*/ 	.short	(.L_87 - .L_86)
	.align		4
.L_86:
        /*0160*/ 	.word	index@(_Z15rms_norm_kernelILi15EEvPKvPK6__halfPvffiibbb)
        /*0164*/ 	.word	0x00000000


	//----- nvinfo : EIATTR_REGCOUNT
	.align		4
.L_87:
        /*0168*/ 	.byte	0x04, 0x2f
        /*016a*/ 	.short	(.L_89 - .L_88)
	.align		4
.L_88:
        /*016c*/ 	.word	index@(_Z15rms_norm_kernelILi16EEvPKvPK6__halfPvffiibbb)
        /*0170*/ 	.word	0x0000002e


	//----- nvinfo : EIATTR_FRAME_SIZE
	.align		4
.L_89:
        /*0174*/ 	.byte	0x04, 0x11
        /*0176*/ 	.short	(.L_91 - .L_90)
	.align		4
.L_90:
        /*0178*/ 	.word	index@(_Z15rms_norm_kernelILi16EEvPKvPK6__halfPvffiibbb)
        /*017c*/ 	.word	0x00000000


	//----- nvinfo : EIATTR_MIN_STACK_SIZE
	.align		4
.L_91:
        /*0180*/ 	.byte	0x04, 0x12
        /*0182*/ 	.short	(.L_93 - .L_92)
	.align		4
.L_92:
        /*0184*/ 	.word	index@(_Z15rms_norm_kernelILi16EEvPKvPK6__halfPvffiibbb)
        /*0188*/ 	.word	0x00000000


	//----- nvinfo : EIATTR_MIN_STACK_SIZE
	.align		4
.L_93:
        /*018c*/ 	.byte	0x04, 0x12
        /*018e*/ 	.short	(.L_95 - .L_94)
	.align		4
.L_94:
        /*0190*/ 	.word	index@(_Z15rms_norm_kernelILi15EEvPKvPK6__halfPvffiibbb)
        /*0194*/ 	.word	0x00000000


	//----- nvinfo : EIATTR_MIN_STACK_SIZE
	.align		4
.L_95:
        /*0198*/ 	.byte	0x04, 0x12
        /*019a*/ 	.short	(.L_97 - .L_96)
	.align		4
.L_96:
        /*019c*/ 	.word	index@(_Z15rms_norm_kernelILi14EEvPKvPK6__halfPvffiibbb)
        /*01a0*/ 	.word	0x00000000


	//----- nvinfo : EIATTR_MIN_STACK_SIZE
	.align		4
.L_97:
        /*01a4*/ 	.byte	0x04, 0x12
        /*01a6*/ 	.short	(.L_99 - .L_98)
	.align		4
.L_98:
        /*01a8*/ 	.word	index@(_Z15rms_norm_kernelILi13EEvPKvPK6__halfPvffiibbb)
        /*01ac*/ 	.word	0x00000000


	//----- nvinfo : EIATTR_MIN_STACK_SIZE
	.align		4
.L_99:
        /*01b0*/ 	.byte	0x04, 0x12
        /*01b2*/ 	.short	(.L_101 - .L_100)
	.align		4
.L_100:
        /*01b4*/ 	.word	index@(_Z15rms_norm_kernelILi12EEvPKvPK6__halfPvffiibbb)
        /*01b8*/ 	.word	0x00000000


	//----- nvinfo : EIATTR_MIN_STACK_SIZE
	.align		4
.L_101:
        /*01bc*/ 	.byte	0x04, 0x12
        /*01be*/ 	.short	(.L_103 - .L_102)
	.align		4
.L_102:
        /*01c0*/ 	.word	index@(_Z15rms_norm_kernelILi11EEvPKvPK6__halfPvffiibbb)
        /*01c4*/ 	.word	0x00000000


	//----- nvinfo : EIATTR_MIN_STACK_SIZE
	.align		4
.L_103:
        /*01c8*/ 	.byte	0x04, 0x12
        /*01ca*/ 	.short	(.L_105 - .L_104)
	.align		4
.L_104:
        /*01cc*/ 	.word	index@(_Z15rms_norm_kernelILi10EEvPKvPK6__halfPvffiibbb)
        /*01d0*/ 	.word	0x00000000


	//----- nvinfo : EIATTR_MIN_STACK_SIZE
	.align		4
.L_105:
        /*01d4*/ 	.byte	0x04, 0x12
        /*01d6*/ 	.short	(.L_107 - .L_106)
	.align		4
.L_106:
        /*01d8*/ 	.word	index@(_Z15rms_norm_kernelILi9EEvPKvPK6__halfPvffiibbb)
        /*01dc*/ 	.word	0x00000000


	//----- nvinfo : EIATTR_MIN_STACK_SIZE
	.align		4
.L_107:
        /*01e0*/ 	.byte	0x04, 0x12
        /*01e2*/ 	.short	(.L_109 - .L_108)
	.align		4
.L_108:
        /*01e4*/ 	.word	index@(_Z15rms_norm_kernelILi8EEvPKvPK6__halfPvffiibbb)
        /*01e8*/ 	.word	0x00000000


	//----- nvinfo : EIATTR_MIN_STACK_SIZE
	.align		4
.L_109:
        /*01ec*/ 	.byte	0x04, 0x12
        /*01ee*/ 	.short	(.L_111 - .L_110)
	.align		4
.L_110:
        /*01f0*/ 	.word	index@(_Z15rms_norm_kernelILi7EEvPKvPK6__halfPvffiibbb)
        /*01f4*/ 	.word	0x00000000


	//----- nvinfo : EIATTR_MIN_STACK_SIZE
	.align		4
.L_111:
        /*01f8*/ 	.byte	0x04, 0x12
        /*01fa*/ 	.short	(.L_113 - .L_112)
	.align		4
.L_112:
        /*01fc*/ 	.word	index@(_Z15rms_norm_kernelILi6EEvPKvPK6__halfPvffiibbb)
        /*0200*/ 	.word	0x00000000


	//----- nvinfo : EIATTR_MIN_STACK_SIZE
	.align		4
.L_113:
        /*0204*/ 	.byte	0x04, 0x12
        /*0206*/ 	.short	(.L_115 - .L_114)
	.align		4
.L_114:
        /*0208*/ 	.word	index@(_Z15rms_norm_kernelILi5EEvPKvPK6__halfPvffiibbb)
        /*020c*/ 	.word	0x00000000


	//----- nvinfo : EIATTR_MIN_STACK_SIZE
	.align		4
.L_115:
        /*0210*/ 	.byte	0x04, 0x12
        /*0212*/ 	.short	(.L_117 - .L_116)
	.align		4
.L_116:
        /*0214*/ 	.word	index@(_Z15rms_norm_kernelILi4EEvPKvPK6__halfPvffiibbb)
        /*0218*/ 	.word	0x00000000


	//----- nvinfo : EIATTR_MIN_STACK_SIZE
	.align		4
.L_117:
        /*021c*/ 	.byte	0x04, 0x12
        /*021e*/ 	.short	(.L_119 - .L_118)
	.align		4
.L_118:
        /*0220*/ 	.word	index@(_Z15rms_norm_kernelILi3EEvPKvPK6__halfPvffiibbb)
        /*0224*/ 	.word	0x00000000


	//----- nvinfo : EIATTR_MIN_STACK_SIZE
	.align		4
.L_119:
        /*0228*/ 	.byte	0x04, 0x12
        /*022a*/ 	.short	(.L_121 - .L_120)
	.align		4
.L_120:
        /*022c*/ 	.word	index@(_Z15rms_norm_kernelILi2EEvPKvPK6__halfPvffiibbb)
        /*0230*/ 	.word	0x00000000


	//----- nvinfo : EIATTR_MIN_STACK_SIZE
	.align		4
.L_121:
        /*0234*/ 	.byte	0x04, 0x12
        /*0236*/ 	.short	(.L_123 - .L_122)
	.align		4
.L_122:
        /*0238*/ 	.word	index@(_Z15rms_norm_kernelILi1EEvPKvPK6__halfPvffiibbb)
        /*023c*/ 	.word	0x00000000
.L_123:


//--------------------- .nv.compat                --------------------------
	.section	.nv.compat,"",@"SHT_CUDA_COMPAT_INFO"
	.align	4
        /*0000*/ 	.byte	0x02, 0x09, 0x01, 0x00, 0x02, 0x02, 0x01, 0x00, 0x02, 0x05, 0x05, 0x00, 0x03, 0x07, 0x01, 0x01
        /*0010*/ 	.byte	0x02, 0x03, 0x00, 0x00, 0x02, 0x06, 0x01, 0x00, 0x04, 0x0b, 0x08, 0x00, 0x00, 0x00, 0x00, 0x00
        /*0020*/ 	.byte	0x00, 0x00, 0x00, 0x00


//--------------------- .nv.info._Z15rms_norm_kernelILi16EEvPKvPK6__halfPvffiibbb --------------------------
	.section	.nv.info._Z15rms_norm_kernelILi16EEvPKvPK6__halfPvffiibbb,"",@"SHT_CUDA_INFO"
	.sectionflags	@""
	.align	4


	//----- nvinfo : EIATTR_CUDA_API_VERSION
	.align		4
        /*0000*/ 	.byte	0x04, 0x37
        /*0002*/ 	.short	(.L_125 - .L_124)
.L_124:
        /*0004*/ 	.word	0x00000082


	//----- nvinfo : EIATTR_KPARAM_INFO
	.align		4
.L_125:
        /*0008*/ 	.byte	0x04, 0x17
        /*000a*/ 	.short	(.L_127 - .L_126)
.L_126:
        /*000c*/ 	.word	0x00000000
        /*0010*/ 	.short	0x0009
        /*0012*/ 	.short	0x002a
        /*0014*/ 	.byte	0x00, 0xf0, 0x05, 0x00


	//----- nvinfo : EIATTR_KPARAM_INFO
	.align		4
.L_127:
        /*0018*/ 	.byte	0x04, 0x17
        /*001a*/ 	.short	(.L_129 - .L_128)
.L_128:
        /*001c*/ 	.word	0x00000000
        /*0020*/ 	.short	0x0008
        /*0022*/ 	.short	0x0029
        /*0024*/ 	.byte	0x00, 0xf0, 0x05, 0x00


	//----- nvinfo : EIATTR_KPARAM_INFO
	.align		4
.L_129:
        /*0028*/ 	.byte	0x04, 0x17
        /*002a*/ 	.short	(.L_131 - .L_130)
.L_130:
        /*002c*/ 	.word	0x00000000
        /*0030*/ 	.short	0x0007
        /*0032*/ 	.short	0x0028
        /*0034*/ 	.byte	0x00, 0xf0, 0x05, 0x00


	//----- nvinfo : EIATTR_KPARAM_INFO
	.align		4
.L_131:
        /*0038*/ 	.byte	0x04, 0x17
        /*003a*/ 	.short	(.L_133 - .L_132)
.L_132:
        /*003c*/ 	.word	0x00000000
        /*0040*/ 	.short	0x0006
        /*0042*/ 	.short	0x0024
        /*0044*/ 	.byte	0x00, 0xf0, 0x11, 0x00


	//----- nvinfo : EIATTR_KPARAM_INFO
	.align		4
.L_133:
        /*0048*/ 	.byte	0x04, 0x17
        /*004a*/ 	.short	(.L_135 - .L_134)
.L_134:
        /*004c*/ 	.word	0x00000000
        /*0050*/ 	.short	0x0005
        /*0052*/ 	.short	0x0020
        /*0054*/ 	.byte	0x00, 0xf0, 0x11, 0x00


	//----- nvinfo : EIATTR_KPARAM_INFO
	.align		4
.L_135:
        /*0058*/ 	.byte	0x04, 0x17
        /*005a*/ 	.short	(.L_137 - .L_136)
.L_136:
        /*005c*/ 	.word	0x00000000
        /*0060*/ 	.short	0x0004
        /*0062*/ 	.short	0x001c
        /*0064*/ 	.byte	0x00, 0xf0, 0x11, 0x00


	//----- nvinfo : EIATTR_KPARAM_INFO
	.align		4
.L_137:
        /*0068*/ 	.byte	0x04, 0x17
        /*006a*/ 	.short	(.L_139 - .L_138)
.L_138:
        /*006c*/ 	.word	0x00000000
        /*0070*/ 	.short	0x0003
        /*0072*/ 	.short	0x0018
        /*0074*/ 	.byte	0x00, 0xf0, 0x11, 0x00


	//----- nvinfo : EIATTR_KPARAM_INFO
	.align		4
.L_139:
        /*0078*/ 	.byte	0x04, 0x17
        /*007a*/ 	.short	(.L_141 - .L_140)
.L_140:
        /*007c*/ 	.word	0x00000000
        /*0080*/ 	.short	0x0002
        /*0082*/ 	.short	0x0010
        /*0084*/ 	.byte	0x00, 0xf5, 0x21, 0x00


	//----- nvinfo : EIATTR_KPARAM_INFO
	.align		4
.L_141:
        /*0088*/ 	.byte	0x04, 0x17
        /*008a*/ 	.short	(.L_143 - .L_142)
.L_142:
        /*008c*/ 	.word	0x00000000
        /*0090*/ 	.short	0x0001
        /*0092*/ 	.short	0x0008
        /*0094*/ 	.byte	0x00, 0xf5, 0x21, 0x00


	//----- nvinfo : EIATTR_KPARAM_INFO
	.align		4
.L_143:
        /*0098*/ 	.byte	0x04, 0x17
        /*009a*/ 	.short	(.L_145 - .L_144)
.L_144:
        /*009c*/ 	.word	0x00000000
        /*00a0*/ 	.short	0x0000
        /*00a2*/ 	.short	0x0000
        /*00a4*/ 	.byte	0x00, 0xf5, 0x21, 0x00


	//----- nvinfo : EIATTR_SPARSE_MMA_MASK
	.align		4
.L_145:
        /*00a8*/ 	.byte	0x03, 0x50
        /*00aa*/ 	.short	0x0000


	//----- nvinfo : EIATTR_MAXREG_COUNT
	.align		4
        /*00ac*/ 	.byte	0x03, 0x1b
        /*00ae*/ 	.short	0x00ff


	//----- nvinfo : EIATTR_NUM_BARRIERS
	.align		4
        /*00b0*/ 	.byte	0x02, 0x4c
        /*00b2*/ 	.byte	0x01
	.zero		1


	//----- nvinfo : EIATTR_MERCURY_ISA_VERSION
	.align		4
        /*00b4*/ 	.byte	0x03, 0x5f
        /*00b6*/ 	.short	0x0101


	//----- nvinfo : EIATTR_COOP_GROUP_MASK_REGIDS
	.align		4
        /*00b8*/ 	.byte	0x04, 0x29
        /*00ba*/ 	.short	(.L_147 - .L_146)


	//   ....[0]....
.L_146:
        /*00bc*/ 	.word	0xffffffff


	//   ....[1]....
        /*00c0*/ 	.word	0xffffffff


	//   ....[2]....
        /*00c4*/ 	.word	0xffffffff


	//   ....[3]....
        /*00c8*/ 	.word	0xffffffff


	//   ....[4]....
        /*00cc*/ 	.word	0xffffffff


	//   ....[5]....
        /*00d0*/ 	.word	0xffffffff


	//   ....[6]....
        /*00d4*/ 	.word	0xffffffff


	//   ....[7]....
        /*00d8*/ 	.word	0xffffffff


	//   ....[8]....
        /*00dc*/ 	.word	0xffffffff


	//   ....[9]....
        /*00e0*/ 	.word	0xffffffff


	//----- nvinfo : EIATTR_COOP_GROUP_INSTR_OFFSETS
	.align		4
.L_147:
        /*00e4*/ 	.byte	0x04, 0x28
        /*00e6*/ 	.short	(.L_149 - .L_148)


	//   ....[0]....
.L_148:
        /*00e8*/ 	.word	0x000013f0


	//   ....[1]....
        /*00ec*/ 	.word	0x00001480


	//   ....[2]....
        /*00f0*/ 	.word	0x000014b0


	//   ....[3]....
        /*00f4*/ 	.word	0x000014e0


	//   ....[4]....
        /*00f8*/ 	.word	0x00001500


	//   ....[5]....
        /*00fc*/ 	.word	0x00001570


	//   ....[6]....
        /*0100*/ 	.word	0x00001590


	//   ....[7]....
        /*0104*/ 	.word	0x000015b0


	//   ....[8]....
        /*0108*/ 	.word	0x000015d0


	//   ....[9]....
        /*010c*/ 	.word	0x000015f0


	//----- nvinfo : EIATTR_VRC_CTA_INIT_COUNT
	.align		4
.L_149:
        /*0110*/ 	.byte	0x02, 0x4a
	.zero		1
	.zero		1


	//----- nvinfo : EIATTR_EXIT_INSTR_OFFSETS
	.align		4
        /*0114*/ 	.byte	0x04, 0x1c
        /*0116*/ 	.short	(.L_151 - .L_150)


	//   ....[0]....
.L_150:
        /*0118*/ 	.word	0x00001690


	//   ....[1]....
        /*011c*/ 	.word	0x000017c0


	//   ....[2]....
        /*0120*/ 	.word	0x00001880


	//   ....[3]....
        /*0124*/ 	.word	0x00001940


	//   ....[4]....
        /*0128*/ 	.word	0x00001a00


	//   ....[5]....
        /*012c*/ 	.word	0x00001ac0


	//   ....[6]....
        /*0130*/ 	.word	0x00001b80


	//   ....[7]....
        /*0134*/ 	.word	0x00001c40


	//   ....[8]....
        /*0138*/ 	.word	0x00001d00


	//   ....[9]....
        /*013c*/ 	.word	0x00001dc0


	//   ....[10]....
        /*0140*/ 	.word	0x00001e80


	//   ....[11]....
        /*0144*/ 	.word	0x00001f40


	//   ....[12]....
        /*0148*/ 	.word	0x00002000


	//   ....[13]....
        /*014c*/ 	.word	0x000020c0


	//   ....[14]....
        /*0150*/ 	.word	0x00002180


	//   ....[15]....
        /*0154*/ 	.word	0x00002240


	//   ....[16]....
        /*0158*/ 	.word	0x000022e0


	//   ....[17]....
        /*015c*/ 	.word	0x00002300


	//   ....[18]....
        /*0160*/ 	.word	0x00002450


	//   ....[19]....
        /*0164*/ 	.word	0x00002530


	//   ....[20]....
        /*0168*/ 	.word	0x00002610


	//   ....[21]....
        /*016c*/ 	.word	0x000026f0


	//   ....[22]....
        /*0170*/ 	.word	0x000027d0


	//   ....[23]....
        /*0174*/ 	.word	0x000028b0


	//   ....[24]....
        /*0178*/ 	.word	0x00002990


	//   ....[25]....
        /*017c*/ 	.word	0x00002a70


	//   ....[26]....
        /*0180*/ 	.word	0x00002b50


	//   ....[27]....
        /*0184*/ 	.word	0x00002c30


	//   ....[28]....
        /*0188*/ 	.word	0x00002d10


	//   ....[29]....
        /*018c*/ 	.word	0x00002df0


	//   ....[30]....
        /*0190*/ 	.word	0x00002ed0


	//   ....[31]....
        /*0194*/ 	.word	0x00002fb0


	//   ....[32]....
        /*0198*/ 	.word	0x00003090


	//   ....[33]....
        /*019c*/ 	.word	0x00003150


	//   ....[34]....
        /*01a0*/ 	.word	0x000031b0


	//   ....[35]....
        /*01a4*/ 	.word	0x000032d0


	//   ....[36]....
        /*01a8*/ 	.word	0x00003380


	//   ....[37]....
        /*01ac*/ 	.word	0x00003430


	//   ....[38]....
        /*01b0*/ 	.word	0x000034e0


	//   ....[39]....
        /*01b4*/ 	.word	0x00003590


	//   ....[40]....
        /*01b8*/ 	.word	0x00003640


	//   ....[41]....
        /*01bc*/ 	.word	0x000036f0


	//   ....[42]....
        /*01c0*/ 	.word	0x000037a0


	//   ....[43]....
        /*01c4*/ 	.word	0x00003850


	//   ....[44]....
        /*01c8*/ 	.word	0x00003900


	//   ....[45]....
        /*01cc*/ 	.word	0x000039b0


	//   ....[46]....
        /*01d0*/ 	.word	0x00003a60


	//   ....[47]....
        /*01d4*/ 	.word	0x00003b10


	//   ....[48]....
        /*01d8*/ 	.word	0x00003bc0


	//   ....[49]....
        /*01dc*/ 	.word	0x00003c70


	//   ....[50]....
        /*01e0*/ 	.word	0x00003d00


	//   ....[51]....
        /*01e4*/ 	.word	0x00003d20


	//   ....[52]....
        /*01e8*/ 	.word	0x00003e50


	//   ....[53]....
        /*01ec*/ 	.word	0x00003f10


	//   ....[54]....
        /*01f0*/ 	.word	0x00003fd0


	//   ....[55]....
        /*01f4*/ 	.word	0x00004090


	//   ....[56]....
        /*01f8*/ 	.word	0x00004150


	//   ....[57]....
        /*01fc*/ 	.word	0x00004210


	//   ....[58]....
        /*0200*/ 	.word	0x000042d0


	//   ....[59]....
        /*0204*/ 	.word	0x00004390


	//   ....[60]....
        /*0208*/ 	.word	0x00004450


	//   ....[61]....
        /*020c*/ 	.word	0x00004510


	//   ....[62]....
        /*0210*/ 	.word	0x000045d0


	//   ....[63]....
        /*0214*/ 	.word	0x00004690


	//   ....[64]....
        /*0218*/ 	.word	0x00004750


	//   ....[65]....
        /*021c*/ 	.word	0x00004810


	//   ....[66]....
        /*0220*/ 	.word	0x000048d0


	//   ....[67]....
        /*0224*/ 	.word	0x00004970


	//----- nvinfo : EIATTR_CRS_STACK_SIZE
	.align		4
.L_151:
        /*0228*/ 	.byte	0x04, 0x1e
        /*022a*/ 	.short	(.L_153 - .L_152)
.L_152:
        /*022c*/ 	.word	0x00000000


	//----- nvinfo : EIATTR_CBANK_PARAM_SIZE
	.align		4
.L_153:
        /*0230*/ 	.byte	0x03, 0x19
        /*0232*/ 	.short	0x002b


	//----- nvinfo : EIATTR_PARAM_CBANK
	.align		4
        /*0234*/ 	.byte	0x04, 0x0a
        /*0236*/ 	.short	(.L_155 - .L_154)
	.align		4
.L_154:
        /*0238*/ 	.word	index@(.nv.constant0._Z15rms_norm_kernelILi16EEvPKvPK6__halfPvffiibbb)
        /*023c*/ 	.short	0x0380
        /*023e*/ 	.short	0x002b


	//----- nvinfo : EIATTR_SW_WAR
	.align		4
.L_155:
        /*0240*/ 	.byte	0x04, 0x36
        /*0242*/ 	.short	(.L_157 - .L_156)
.L_156:
        /*0244*/ 	.word	0x00000008
.L_157:


//--------------------- .nv.info._Z15rms_norm_kernelILi15EEvPKvPK6__halfPvffiibbb --------------------------
	.section	.nv.info._Z15rms_norm_kernelILi15EEvPKvPK6__halfPvffiibbb,"",@"SHT_CUDA_INFO"
	.sectionflags	@""
	.align	4


	//----- nvinfo : EIATTR_CUDA_API_VERSION
	.align		4
        /*0000*/ 	.byte	0x04, 0x37
        /*0002*/ 	.short	(.L_159 - .L_158)
.L_158:
        /*0004*/ 	.word	0x00000082


	//----- nvinfo : EIATTR_KPARAM_INFO
	.align		4
.L_159:
        /*0008*/ 	.byte	0x04, 0x17
        /*000a*/ 	.short	(.L_161 - .L_160)
.L_160:
        /*000c*/ 	.word	0x00000000
        /*0010*/ 	.short	0x0009
        /*0012*/ 	.short	0x002a
        /*0014*/ 	.byte	0x00, 0xf0, 0x05, 0x00


	//----- nvinfo : EIATTR_KPARAM_INFO
	.align		4
.L_161:
        /*0018*/ 	.byte	0x04, 0x17
        /*001a*/ 	.short	(.L_163 - .L_162)
.L_162:
        /*001c*/ 	.word	0x00000000
        /*0020*/ 	.short	0x0008
        /*0022*/ 	.short	0x0029
        /*0024*/ 	.byte	0x00, 0xf0, 0x05, 0x00


	//----- nvinfo : EIATTR_KPARAM_INFO
	.align		4
.L_163:
        /*0028*/ 	.byte	0x04, 0x17
        /*002a*/ 	.short	(.L_165 - .L_164)
.L_164:
        /*002c*/ 	.word	0x00000000
        /*0030*/ 	.short	0x0007
        /*0032*/ 	.short	0x0028
        /*0034*/ 	.byte	0x00, 0xf0, 0x05, 0x00


	//----- nvinfo : EIATTR_KPARAM_INFO
	.align		4
.L_165:
        /*0038*/ 	.byte	0x04, 0x17
        /*003a*/ 	.short	(.L_167 - .L_166)
.L_166:
        /*003c*/ 	.word	0x00000000
        /*0040*/ 	.short	0x0006
        /*0042*/ 	.short	0x0024
        /*0044*/ 	.byte	0x00, 0xf0, 0x11, 0x00


	//----- nvinfo : EIATTR_KPARAM_INFO
	.align		4
.L_167:
        /*0048*/ 	.byte	0x04, 0x17
        /*004a*/ 	.short	(.L_169 - .L_168)
.L_168:
        /*004c*/ 	.word	0x00000000
        /*0050*/ 	.short	0x0005
        /*0052*/ 	.short	0x0020
        /*0054*/ 	.byte	0x00, 0xf0, 0x11, 0x00


	//----- nvinfo : EIATTR_KPARAM_INFO
	.align		4
.L_169:
        /*0058*/ 	.byte	0x04, 0x17
        /*005a*/ 	.short	(.L_171 - .L_170)
.L_170:
        /*005c*/ 	.word	0x00000000
        /*0060*/ 	.short	0x0004
        /*0062*/ 	.short	0x001c
        /*0064*/ 	.byte	0x00, 0xf0, 0x11, 0x00


	//----- nvinfo : EIATTR_KPARAM_INFO
	.align		4
.L_171:
        /*0068*/ 	.byte	0x04, 0x17
        /*006a*/ 	.short	(.L_173 - .L_172)
.L_172:
        /*006c*/ 	.word	0x00000000
        /*0070*/ 	.short	0x0003
        /*0072*/ 	.short	0x0018
        /*0074*/ 	.byte	0x00, 0xf0, 0x11, 0x00


	//----- nvinfo : EIATTR_KPARAM_INFO
	.align		4
.L_173:
        /*0078*/ 	.byte	0x04, 0x17
        /*007a*/ 	.short	(.L_175 - .L_174)
.L_174:
        /*007c*/ 	.word	0x00000000
        /*0080*/ 	.short	0x0002
        /*0082*/ 	.short	0x0010
        /*0084*/ 	.byte	0x00, 0xf5, 0x21, 0x00


	//----- nvinfo : EIATTR_KPARAM_INFO
	.align		4
.L_175:
        /*0088*/ 	.byte	0x04, 0x17
        /*008a*/ 	.short	(.L_177 - .L_176)
.L_176:
        /*008c*/ 	.word	0x00000000
        /*0090*/ 	.short	0x0001
        /*0092*/ 	.short	0x0008
        /*0094*/ 	.byte	0x00, 0xf5, 0x21, 0x00


	//----- nvinfo : EIATTR_KPARAM_INFO
	.align		4
.L_177:
        /*0098*/ 	.byte	0x04, 0x17
        /*009a*/ 	.short	(.L_179 - .L_178)
.L_178:
        /*009c*/ 	.word	0x00000000
        /*00a0*/ 	.short	0x0000
        /*00a2*/ 	.short	0x0000
        /*00a4*/ 	.byte	0x00, 0xf5, 0x21, 0x00


	//----- nvinfo : EIATTR_SPARSE_MMA_MASK
	.align		4
.L_179:
        /*00a8*/ 	.byte	0x03, 0x50
        /*00aa*/ 	.short	0x0000


	//----- nvinfo : EIATTR_MAXREG_COUNT
	.align		4
        /*00ac*/ 	.byte	0x03, 0x1b
        /*00ae*/ 	.short	0x00ff


	//----- nvinfo : EIATTR_NUM_BARRIERS
	.align		4
        /*00b0*/ 	.byte	0x02, 0x4c
        /*00b2*/ 	.byte	0x01
	.zero		1


	//----- nvinfo : EIATTR_MERCURY_ISA_VERSION
	.align		4
        /*00b4*/ 	.byte	0x03, 0x5f
        /*00b6*/ 	.short	0x0101


	//----- nvinfo : EIATTR_COOP_GROUP_MASK_REGIDS
	.align		4
        /*00b8*/ 	.byte	0x04, 0x29
        /*00ba*/ 	.short	(.L_181 - .L_180)


	//   ....[0]....
.L_180:
        /*00bc*/ 	.word	0xffffffff


	//   ....[1]....
        /*00c0*/ 	.word	0xffffffff


	//   ....[2]....
        /*00c4*/ 	.word	0xffffffff


	//   ....[3]....
        /*00c8*/ 	.word	0xffffffff


	//   ....[4]....
        /*00cc*/ 	.word	0xffffffff


	//   ....[5]....
        /*00d0*/ 	.word	0xffffffff


	//   ....[6]....
        /*00d4*/ 	.word	0xffffffff


	//   ....[7]....
        /*00d8*/ 	.word	0xffffffff


	//   ....[8]....
        /*00dc*/ 	.word	0xffffffff


	//   ....[9]....
        /*00e0*/ 	.word	0xffffffff


	//----- nvinfo : EIATTR_COOP_GROUP_INSTR_OFFSETS
	.align		4
.L_181:
        /*00e4*/ 	.byte	0x04, 0x28
        /*00e6*/ 	.short	(.L_183 - .L_182)


	//   ....[0]....
.L_182:
        /*00e8*/ 	.word	0x000012c0


	//   ....[1]....
        /*00ec*/ 	.word	0x00001330


	//   ....[2]....
        /*00f0*/ 	.word	0x00001360


	//   ....[3]....
        /*00f4*/ 	.word	0x000013a0


	//   ....[4]....
        /*00f8*/ 	.word	0x000013d0


	//   ....[5]....
        /*00fc*/ 	.word	0x00001450


	//   ....[6]....
        /*0100*/ 	.word	0x00001470


	//   ....[7]....
        /*0104*/ 	.word	0x00001490


	//   ....[8]....
        /*0108*/ 	.word	0x000014b0


	//   ....[9]....
        /*010c*/ 	.word	0x000014d0


	//----- nvinfo : EIATTR_VRC_CTA_INIT_COUNT
	.align		4
.L_183:
        /*0110*/ 	.byte	0x02, 0x4a
	.zero		1
	.zero		1


	//----- nvinfo : EIATTR_EXIT_INSTR_OFFSETS
	.align		4
        /*0114*/ 	.byte	0x04, 0x1c
        /*0116*/ 	.short	(.L_185 - .L_184)


	//   ....[0]....
.L_184:
        /*0118*/ 	.word	0x000015a0


	//   ....[1]....
        /*011c*/ 	.word	0x000016a0


	//   ....[2]....
        /*0120*/ 	.word	0x00001760


	//   ....[3]....
        /*0124*/ 	.word	0x00001820


	//   ....[4]....
        /*0128*/ 	.word	0x000018e0


	//   ....[5]....
        /*012c*/ 	.word	0x000019a0


	//   ....[6]....
        /*0130*/ 	.word	0x00001a60


	//   ....[7]....
        /*0134*/ 	.word	0x00001b20


	//   ....[8]....
        /*0138*/ 	.word	0x00001be0


	//   ....[9]....
        /*013c*/ 	.word	0x00001ca0


	//   ....[10]....
        /*0140*/ 	.word	0x00001d60


	//   ....[11]....
        /*0144*/ 	.word	0x00001e20


	//   ....[12]....
        /*0148*/ 	.word	0x00001ee0


	//   ....[13]....
        /*014c*/ 	.word	0x00001fa0


	//   ....[14]....
        /*0150*/ 	.word	0x00002060


	//   ....[15]....
        /*0154*/ 	.word	0x00002100


	//   ....[16]....
        /*0158*/ 	.word	0x00002120


	//   ....[17]....
        /*015c*/ 	.word	0x00002240


	//   ....[18]....
        /*0160*/ 	.word	0x00002320


	//   ....[19]....
        /*0164*/ 	.word	0x00002400


	//   ....[20]....
        /*0168*/ 	.word	0x000024e0


	//   ....[21]....
        /*016c*/ 	.word	0x000025c0


	//   ....[22]....
        /*0170*/ 	.word	0x000026a0


	//   ....[23]....
        /*0174*/ 	.word	0x00002780


	//   ....[24]....
        /*0178*/ 	.word	0x00002860


	//   ....[25]....
        /*017c*/ 	.word	0x00002940


	//   ....[26]....
        /*0180*/ 	.word	0x00002a20


	//   ....[27]....
        /*0184*/ 	.word	0x00002b00


	//   ....[28]....
        /*0188*/ 	.word	0x00002be0


	//   ....[29]....
        /*018c*/ 	.word	0x00002cc0


	//   ....[30]....
        /*0190*/ 	.word	0x00002da0


	//   ....[31]....
        /*0194*/ 	.word	0x00002e60


	//   ....[32]....
        /*0198*/ 	.word	0x00002ef0


	//   ....[33]....
        /*019c*/ 	.word	0x00002fe0


	//   ....[34]....
        /*01a0*/ 	.word	0x00003090


	//   ....[35]....
        /*01a4*/ 	.word	0x00003140


	//   ....[36]....
        /*01a8*/ 	.word	0x000031f0


	//   ....[37]....
        /*01ac*/ 	.word	0x000032a0


	//   ....[38]....
        /*01b0*/ 	.word	0x00003350


	//   ....[39]....
        /*01b4*/ 	.word	0x00003400


	//   ....[40]....
        /*01b8*/ 	.word	0x000034b0


	//   ....[41]....
        /*01bc*/ 	.word	0x00003560


	//   ....[42]....
        /*01c0*/ 	.word	0x00003610


	//   ....[43]....
        /*01c4*/ 	.word	0x000036c0


	//   ....[44]....
        /*01c8*/ 	.word	0x00003770


	//   ....[45]....
        /*01cc*/ 	.word	0x00003820


	//   ....[46]....
        /*01d0*/ 	.word	0x000038d0


	//   ....[47]....
        /*01d4*/ 	.word	0x00003960


	//   ....[48]....
        /*01d8*/ 	.word	0x00003980


	//   ....[49]....
        /*01dc*/ 	.word	0x00003a80


	//   ....[50]....
        /*01e0*/ 	.word	0x00003b40


	//   ....[51]....
        /*01e4*/ 	.word	0x00003c00


	//   ....[52]....
        /*01e8*/ 	.word	0x00003cc0


	//   ....[53]....
        /*01ec*/ 	.word	0x00003d80


	//   ....[54]....
        /*01f0*/ 	.word	0x00003e40


	//   ....[55]....
        /*01f4*/ 	.word	0x00003f00


	//   ....[56]....
        /*01f8*/ 	.word	0x00003fc0


	//   ....[57]....
        /*01fc*/ 	.word	0x00004080


	//   ....[58]....
        /*0200*/ 	.word	0x00004140


	//   ....[59]....
        /*0204*/ 	.word	0x00004200


	//   ....[60]....
        /*0208*/ 	.word	0x000042c0


	//   ....[61]....
        /*020c*/ 	.word	0x00004380


	//   ....[62]....
        /*0210*/ 	.word	0x00004440


	//   ....[63]....
        /*0214*/ 	.word	0x000044e0


	//----- nvinfo : EIATTR_CRS_STACK_SIZE
	.align		4
.L_185:
        /*0218*/ 	.byte	0x04, 0x1e
        /*021a*/ 	.short	(.L_187 - .L_186)
.L_186:
        /*021c*/ 	.word	0x00000000


	//----- nvinfo : EIATTR_CBANK_PARAM_SIZE
	.align		4
.L_187:
        /*0220*/ 	.byte	0x03, 0x19
        /*0222*/ 	.short	0x002b


	//----- nvinfo : EIATTR_PARAM_CBANK
	.align		4
        /*0224*/ 	.byte	0x04, 0x0a
        /*0226*/ 	.short	(.L_189 - .L_188)
	.align		4
.L_188:
        /*0228*/ 	.word	index@(.nv.constant0._Z15rms_norm_kernelILi15EEvPKvPK6__halfPvffiibbb)
        /*022c*/ 	.short	0x0380
        /*022e*/ 	.short	0x002b


	//----- nvinfo : EIATTR_SW_WAR
	.align		4
.L_189:
        /*0230*/ 	.byte	0x04, 0x36
        /*0232*/ 	.short	(.L_191 - .L_190)
.L_190:
        /*0234*/ 	.word	0x00000008
.L_191:


//--------------------- .nv.info._Z15rms_norm_kernelILi14EEvPKvPK6__halfPvffiibbb --------------------------
	.section	.nv.info._Z15rms_norm_kernelILi14EEvPKvPK6__halfPvffiibbb,"",@"SHT_CUDA_INFO"
	.sectionflags	@""
	.align	4


	//----- nvinfo : EIATTR_CUDA_API_VERSION
	.align		4
        /*0000*/ 	.byte	0x04, 0x37
        /*0002*/ 	.short	(.L_193 - .L_192)
.L_192:
        /*0004*/ 	.word	0x00000082


	//----- nvinfo : EIATTR_KPARAM_INFO
	.align		4
.L_193:
        /*0008*/ 	.byte	0x04, 0x17
        /*000a*/ 	.short	(.L_195 - .L_194)
.L_194:
        /*000c*/ 	.word	0x00000000
        /*0010*/ 	.short	0x0009
        /*0012*/ 	.short	0x002a
        /*0014*/ 	.byte	0x00, 0xf0, 0x05, 0x00


	//----- nvinfo : EIATTR_KPARAM_INFO
	.align		4
.L_195:
        /*0018*/ 	.byte	0x04, 0x17
        /*001a*/ 	.short	(.L_197 - .L_196)
.L_196:
        /*001c*/ 	.word	0x00000000
        /*0020*/ 	.short	0x0008
        /*0022*/ 	.short	0x0029
        /*0024*/ 	.byte	0x00, 0xf0, 0x05, 0x00


	//----- nvinfo : EIATTR_KPARAM_INFO
	.align		4
.L_197:
        /*0028*/ 	.byte	0x04, 0x17
        /*002a*/ 	.short	(.L_199 - .L_198)
.L_198:
        /*002c*/ 	.word	0x00000000
        /*0030*/ 	.short	0x0007
        /*0032*/ 	.short	0x0028
        /*0034*/ 	.byte	0x00, 0xf0, 0x05, 0x00


	//----- nvinfo : EIATTR_KPARAM_INFO
	.align		4
.L_199:
        /*0038*/ 	.byte	0x04, 0x17
        /*003a*/ 	.short	(.L_201 - .L_200)
.L_200:
        /*003c*/ 	.word	0x00000000
        /*0040*/ 	.short	0x0006
        /*0042*/ 	.short	0x0024
        /*0044*/ 	.byte	0x00, 0xf0, 0x11, 0x00


	//----- nvinfo : EIATTR_KPARAM_INFO
	.align		4
.L_201:
        /*0048*/ 	.byte	0x04, 0x17
        /*004a*/ 	.short	(.L_203 - .L_202)
.L_202:
        /*004c*/ 	.word	0x00000000
        /*0050*/ 	.short	0x0005
        /*0052*/ 	.short	0x0020
        /*0054*/ 	.byte	0x00, 0xf0, 0x11, 0x00


	//----- nvinfo : EIATTR_KPARAM_INFO
	.align		4
.L_203:
        /*0058*/ 	.byte	0x04, 0x17
        /*005a*/ 	.short	(.L_205 - .L_204)
.L_204:
        /*005c*/ 	.word	0x00000000
        /*0060*/ 	.short	0x0004
        /*0062*/ 	.short	0x001c
        /*0064*/ 	.byte	0x00, 0xf0, 0x11, 0x00


	//----- nvinfo : EIATTR_KPARAM_INFO
	.align		4
.L_205:
        /*0068*/ 	.byte	0x04, 0x17
        /*006a*/ 	.short	(.L_207 - .L_206)
.L_206:
        /*006c*/ 	.word	0x00000000
        /*0070*/ 	.short	0x0003
        /*0072*/ 	.short	0x0018
        /*0074*/ 	.byte	0x00, 0xf0, 0x11, 0x00


	//----- nvinfo : EIATTR_KPARAM_INFO
	.align		4
.L_207:
        /*0078*/ 	.byte	0x04, 0x17
        /*007a*/ 	.short	(.L_209 - .L_208)
.L_208:
        /*007c*/ 	.word	0x00000000
        /*0080*/ 	.short	0x0002
        /*0082*/ 	.short	0x0010
        /*0084*/ 	.byte	0x00, 0xf5, 0x21, 0x00


	//----- nvinfo : EIATTR_KPARAM_INFO
	.align		4
.L_209:
        /*0088*/ 	.byte	0x04, 0x17
        /*008a*/ 	.short	(.L_211 - .L_210)
.L_210:
        /*008c*/ 	.word	0x00000000
        /*0090*/ 	.short	0x0001
        /*0092*/ 	.short	0x0008
        /*0094*/ 	.byte	0x00, 0xf5, 0x21, 0x00


	//----- nvinfo : EIATTR_KPARAM_INFO
	.align		4
.L_211:
        /*0098*/ 	.byte	0x04, 0x17
        /*009a*/ 	.short	(.L_213 - .L_212)
.L_212:
        /*009c*/ 	.word	0x00000000
        /*00a0*/ 	.short	0x0000
        /*00a2*/ 	.short	0x0000
        /*00a4*/ 	.byte	0x00, 0xf5, 0x21, 0x00


	//----- nvinfo : EIATTR_SPARSE_MMA_MASK
	.align		4
.L_213:
        /*00a8*/ 	.byte	0x03, 0x50
        /*00aa*/ 	.short	0x0000


	//----- nvinfo : EIATTR_MAXREG_COUNT
	.align		4
        /*00ac*/ 	.byte	0x03, 0x1b
        /*00ae*/ 	.short	0x00ff


	//----- nvinfo : EIATTR_NUM_BARRIERS
	.align		4
        /*00b0*/ 	.byte	0x02, 0x4c
        /*00b2*/ 	.byte	0x01
	.zero		1


	//----- nvinfo : EIATTR_MERCURY_ISA_VERSION
	.align		4
        /*00b4*/ 	.byte	0x03, 0x5f
        /*00b6*/ 	.short	0x0101


	//----- nvinfo : EIATTR_COOP_GROUP_MASK_REGIDS
	.align		4
        /*00b8*/ 	.byte	0x04, 0x29
        /*00ba*/ 	.short	(.L_215 - .L_214)


	//   ....[0]....
.L_214:
        /*00bc*/ 	.word	0xffffffff


	//   ....[1]....
        /*00c0*/ 	.word	0xffffffff


	//   ....[2]....
        /*00c4*/ 	.word	0xffffffff


	//   ....[3]....
        /*00c8*/ 	.word	0xffffffff


	//   ....[4]....
        /*00cc*/ 	.word	0xffffffff


	//   ....[5]....
        /*00d0*/ 	.word	0xffffffff


	//   ....[6]....
        /*00d4*/ 	.word	0xffffffff


	//   ....[7]....
        /*00d8*/ 	.word	0xffffffff


	//   ....[8]....
        /*00dc*/ 	.word	0xffffffff


	//   ....[9]....
        /*00e0*/ 	.word	0xffffffff


	//----- nvinfo : EIATTR_COOP_GROUP_INSTR_OFFSETS
	.align		4
.L_215:
        /*00e4*/ 	.byte	0x04, 0x28
        /*00e6*/ 	.short	(.L_217 - .L_216)


	//   ....[0]....
.L_216:
        /*00e8*/ 	.word	0x000011a0


	//   ....[1]....
        /*00ec*/ 	.word	0x00001200


	//   ....[2]....
        /*00f0*/ 	.word	0x00001230


	//   ....[3]....
        /*00f4*/ 	.word	0x00001270


	//   ....[4]....
        /*00f8*/ 	.word	0x000012a0


	//   ....[5]....
        /*00fc*/ 	.word	0x00001310


	//   ....[6]....
        /*0100*/ 	.word	0x00001330


	//   ....[7]....
        /*0104*/ 	.word	0x00001350


	//   ....[8]....
        /*0108*/ 	.word	0x00001380


	//   ....[9]....
        /*010c*/ 	.word	0x000013a0


	//----- nvinfo : EIATTR_VRC_CTA_INIT_COUNT
	.align		4
.L_217:
        /*0110*/ 	.byte	0x02, 0x4a
	.zero		1
	.zero		1


	//----- nvinfo : EIATTR_EXIT_INSTR_OFFSETS
	.align		4
        /*0114*/ 	.byte	0x04, 0x1c
        /*0116*/ 	.short	(.L_219 - .L_218)


	//   ....[0]....
.L_218:
        /*0118*/ 	.word	0x00001470


	//   ....[1]....
        /*011c*/ 	.word	0x00001570


	//   ....[2]....
        /*0120*/ 	.word	0x00001630


	//   ....[3]....
        /*0124*/ 	.word	0x000016f0


	//   ....[4]....
        /*0128*/ 	.word	0x000017b0


	//   ....[5]....
        /*012c*/ 	.word	0x00001870


	//   ....[6]....
        /*0130*/ 	.word	0x00001930


	//   ....[7]....
        /*0134*/ 	.word	0x000019f0


	//   ....[8]....
        /*0138*/ 	.word	0x00001ab0


	//   ....[9]....
        /*013c*/ 	.word	0x00001b70


	//   ....[10]....
        /*0140*/ 	.word	0x00001c30


	//   ....[11]....
        /*0144*/ 	.word	0x00001cf0


	//   ....[12]....
        /*0148*/ 	.word	0x00001db0


	//   ....[13]....
        /*014c*/ 	.word	0x00001e70


	//   ....[14]....
        /*0150*/ 	.word	0x00001f10


	//   ....[15]....
        /*0154*/ 	.word	0x00001f30


	//   ....[16]....
        /*0158*/ 	.word	0x00002050


	//   ....[17]....
        /*015c*/ 	.word	0x00002130


	//   ....[18]....
        /*0160*/ 	.word	0x00002210


	//   ....[19]....
        /*0164*/ 	.word	0x000022f0


	//   ....[20]....
        /*0168*/ 	.word	0x000023d0


	//   ....[21]....
        /*016c*/ 	.word	0x000024b0


	//   ....[22]....
        /*0170*/ 	.word	0x00002590


	//   ....[23]....
        /*0174*/ 	.word	0x00002670


	//   ....[24]....
        /*0178*/ 	.word	0x00002750


	//   ....[25]....
        /*017c*/ 	.word	0x00002830


	//   ....[26]....
        /*0180*/ 	.word	0x00002910


	//   ....[27]....
        /*0184*/ 	.word	0x000029f0


	//   ....[28]....
        /*0188*/ 	.word	0x00002ad0


	//   ....[29]....
        /*018c*/ 	.word	0x00002b90


	//   ....[30]....
        /*0190*/ 	.word	0x00002c20


	//   ....[31]....
        /*0194*/ 	.word	0x00002d10


	//   ....[32]....
        /*0198*/ 	.word	0x00002dc0


	//   ....[33]....
        /*019c*/ 	.word	0x00002e70


	//   ....[34]....
        /*01a0*/ 	.word	0x00002f20


	//   ....[35]....
        /*01a4*/ 	.word	0x00002fd0


	//   ....[36]....
        /*01a8*/ 	.word	0x00003080


	//   ....[37]....
        /*01ac*/ 	.word	0x00003130


	//   ....[38]....
        /*01b0*/ 	.word	0x000031e0


	//   ....[39]....
        /*01b4*/ 	.word	0x00003290


	//   ....[40]....
        /*01b8*/ 	.word	0x00003340


	//   ....[41]....
        /*01bc*/ 	.word	0x000033f0


	//   ....[42]....
        /*01c0*/ 	.word	0x000034a0


	//   ....[43]....
        /*01c4*/ 	.word	0x00003550


	//   ....[44]....
        /*01c8*/ 	.word	0x000035e0


	//   ....[45]....
        /*01cc*/ 	.word	0x00003600


	//   ....[46]....
        /*01d0*/ 	.word	0x00003700


	//   ....[47]....
        /*01d4*/ 	.word	0x000037c0


	//   ....[48]....
        /*01d8*/ 	.word	0x00003880


	//   ....[49]....
        /*01dc*/ 	.word	0x00003940


	//   ....[50]....
        /*01e0*/ 	.word	0x00003a00


	//   ....[51]....
        /*01e4*/ 	.word	0x00003ac0


	//   ....[52]....
        /*01e8*/ 	.word	0x00003b80


	//   ....[53]....
        /*01ec*/ 	.word	0x00003c40


	//   ....[54]....
        /*01f0*/ 	.word	0x00003d00


	//   ....[55]....
        /*01f4*/ 	.word	0x00003dc0


	//   ....[56]....
        /*01f8*/ 	.word	0x00003e80


	//   ....[57]....
        /*01fc*/ 	.word	0x00003f40


	//   ....[58]....
        /*0200*/ 	.word	0x00004000


	//   ....[59]....
        /*0204*/ 	.word	0x000040a0


	//----- nvinfo : EIATTR_CRS_STACK_SIZE
	.align		4
.L_219:
        /*0208*/ 	.byte	0x04, 0x1e
        /*020a*/ 	.short	(.L_221 - .L_220)
.L_220:
        /*020c*/ 	.word	0x00000000


	//----- nvinfo : EIATTR_CBANK_PARAM_SIZE
	.align		4
.L_221:
        /*0210*/ 	.byte	0x03, 0x19
        /*0212*/ 	.short	0x002b


	//----- nvinfo : EIATTR_PARAM_CBANK
	.align		4
        /*0214*/ 	.byte	0x04, 0x0a
        /*0216*/ 	.short	(.L_223 - .L_222)
	.align		4
.L_222:
        /*0218*/ 	.word	index@(.nv.constant0._Z15rms_norm_kernelILi14EEvPKvPK6__halfPvffiibbb)
        /*021c*/ 	.short	0x0380
        /*021e*/ 	.short	0x002b


	//----- nvinfo : EIATTR_SW_WAR
	.align		4
.L_223:
        /*0220*/ 	.byte	0x04, 0x36
        /*0222*/ 	.short	(.L_225 - .L_224)
.L_224:
        /*0224*/ 	.word	0x00000008
.L_225:


//--------------------- .nv.info._Z15rms_norm_kernelILi13EEvPKvPK6__halfPvffiibbb --------------------------
	.section	.nv.info._Z15rms_norm_kernelILi13EEvPKvPK6__halfPvffiibbb,"",@"SHT_CUDA_INFO"
	.sectionflags	@""
	.align	4


	//----- nvinfo : EIATTR_CUDA_API_VERSION
	.align		4
        /*0000*/ 	.byte	0x04, 0x37
        /*0002*/ 	.short	(.L_227 - .L_226)
.L_226:
        /*0004*/ 	.word	0x00000082


	//----- nvinfo : EIATTR_KPARAM_INFO
	.align		4
.L_227:
        /*0008*/ 	.byte	0x04, 0x17
        /*000a*/ 	.short	(.L_229 - .L_228)
.L_228:
        /*000c*/ 	.word	0x00000000
        /*0010*/ 	.short	0x0009
        /*0012*/ 	.short	0x002a
        /*0014*/ 	.byte	0x00, 0xf0, 0x05, 0x00


	//----- nvinfo : EIATTR_KPARAM_INFO
	.align		4
.L_229:
        /*0018*/ 	.byte	0x04, 0x17
        /*001a*/ 	.short	(.L_231 - .L_230)
.L_230:
        /*001c*/ 	.word	0x00000000
        /*0020*/ 	.short	0x0008
        /*0022*/ 	.short	0x0029
        /*0024*/ 	.byte	0x00, 0xf0, 0x05, 0x00


	//----- nvinfo : EIATTR_KPARAM_INFO
	.align		4
.L_231:
        /*0028*/ 	.byte	0x04, 0x17
        /*002a*/ 	.short	(.L_233 - .L_232)
.L_232:
        /*002c*/ 	.word	0x00000000
        /*0030*/ 	.short	0x0007
        /*0032*/ 	.short	0x0028
        /*0034*/ 	.byte	0x00, 0xf0, 0x05, 0x00


	//----- nvinfo : EIATTR_KPARAM_INFO
	.align		4
.L_233:
        /*0038*/ 	.byte	0x04, 0x17
        /*003a*/ 	.short	(.L_235 - .L_234)
.L_234:
        /*003c*/ 	.word	0x00000000
        /*0040*/ 	.short	0x0006
        /*0042*/ 	.short	0x0024
        /*0044*/ 	.byte	0x00, 0xf0, 0x11, 0x00


	//----- nvinfo : EIATTR_KPARAM_INFO
	.align		4
.L_235:
        /*0048*/ 	.byte	0x04, 0x17
        /*004a*/ 	.short	(.L_237 - .L_236)
.L_236:
        /*004c*/ 	.word	0x00000000
        /*0050*/ 	.short	0x0005
        /*0052*/ 	.short	0x0020
        /*0054*/ 	.byte	0x00, 0xf0, 0x11, 0x00


	//----- nvinfo : EIATTR_KPARAM_INFO
	.align		4
.L_237:
        /*0058*/ 	.byte	0x04, 0x17
        /*005a*/ 	.short	(.L_239 - .L_238)
.L_238:
        /*005c*/ 	.word	0x00000000
        /*0060*/ 	.short	0x0004
        /*0062*/ 	.short	0x001c
        /*0064*/ 	.byte	0x00, 0xf0, 0x11, 0x00


	//----- nvinfo : EIATTR_KPARAM_INFO
	.align		4
.L_239:
        /*0068*/ 	.byte	0x04, 0x17
        /*006a*/ 	.short	(.L_241 - .L_240)
.L_240:
        /*006c*/ 	.word	0x00000000
        /*0070*/ 	.short	0x0003
        /*0072*/ 	.short	0x0018
        /*0074*/ 	.byte	0x00, 0xf0, 0x11, 0x00


	//----- nvinfo : EIATTR_KPARAM_INFO
	.align		4
.L_241:
        /*0078*/ 	.byte	0x04, 0x17
        /*007a*/ 	.short	(.L_243 - .L_242)
.L_242:
        /*007c*/ 	.word	0x00000000
        /*0080*/ 	.short	0x0002
        /*0082*/ 	.short	0x0010
        /*0084*/ 	.byte	0x00, 0xf5, 0x21, 0x00


	//----- nvinfo : EIATTR_KPARAM_INFO
	.align		4
.L_243:
        /*0088*/ 	.byte	0x04, 0x17
        /*008a*/ 	.short	(.L_245 - .L_244)
.L_244:
        /*008c*/ 	.word	0x00000000
        /*0090*/ 	.short	0x0001
        /*0092*/ 	.short	0x0008
        /*0094*/ 	.byte	0x00, 0xf5, 0x21, 0x00


	//----- nvinfo : EIATTR_KPARAM_INFO
	.align		4
.L_245:
        /*0098*/ 	.byte	0x04, 0x17
        /*009a*/ 	.short	(.L_247 - .L_246)
.L_246:
        /*009c*/ 	.word	0x00000000
        /*00a0*/ 	.short	0x0000
        /*00a2*/ 	.short	0x0000
        /*00a4*/ 	.byte	0x00, 0xf5, 0x21, 0x00


	//----- nvinfo : EIATTR_SPARSE_MMA_MASK
	.align		4
.L_247:
        /*00a8*/ 	.byte	0x03, 0x50
        /*00aa*/ 	.short	0x0000


	//----- nvinfo : EIATTR_MAXREG_COUNT
	.align		4
        /*00ac*/ 	.byte	0x03, 0x1b
        /*00ae*/ 	.short	0x00ff


	//----- nvinfo : EIATTR_NUM_BARRIERS
	.align		4
        /*00b0*/ 	.byte	0x02, 0x4c
        /*00b2*/ 	.byte	0x01
	.zero		1


	//----- nvinfo : EIATTR_MERCURY_ISA_VERSION
	.align		4
        /*00b4*/ 	.byte	0x03, 0x5f
        /*00b6*/ 	.short	0x0101


	//----- nvinfo : EIATTR_COOP_GROUP_MASK_REGIDS
	.align		4
        /*00b8*/ 	.byte	0x04, 0x29
        /*00ba*/ 	.short	(.L_249 - .L_248)


	//   ....[0]....
.L_248:
        /*00bc*/ 	.word	0xffffffff


	//   ....[1]....
        /*00c0*/ 	.word	0xffffffff


	//   ....[2]....
        /*00c4*/ 	.word	0xffffffff


	//   ....[3]....
        /*00c8*/ 	.word	0xffffffff


	//   ....[4]....
        /*00cc*/ 	.word	0xffffffff


	//   ....[5]....
        /*00d0*/ 	.word	0xffffffff


	//   ....[6]....
        /*00d4*/ 	.word	0xffffffff


	//   ....[7]....
        /*00d8*/ 	.word	0xffffffff


	//   ....[8]....
        /*00dc*/ 	.word	0xffffffff


	//   ....[9]....
        /*00e0*/ 	.word	0xffffffff


	//----- nvinfo : EIATTR_COOP_GROUP_INSTR_OFFSETS
	.align		4
.L_249:
        /*00e4*/ 	.byte	0x04, 0x28
        /*00e6*/ 	.short	(.L_251 - .L_250)


	//   ....[0]....
.L_250:
        /*00e8*/ 	.word	0x00001090


	//   ....[1]....
        /*00ec*/ 	.word	0x00001100


	//   ....[2]....
        /*00f0*/ 	.word	0x00001150


	//   ....[3]....
        /*00f4*/ 	.word	0x00001170


	//   ....[4]....
        /*00f8*/ 	.word	0x00001190


	//   ....[5]....
        /*00fc*/ 	.word	0x00001210


	//   ....[6]....
        /*0100*/ 	.word	0x00001230


	//   ....[7]....
        /*0104*/ 	.word	0x00001250


	//   ....[8]....
        /*0108*/ 	.word	0x00001270


	//   ....[9]....
        /*010c*/ 	.word	0x00001290


	//----- nvinfo : EIATTR_VRC_CTA_INIT_COUNT
	.align		4
.L_251:
        /*0110*/ 	.byte	0x02, 0x4a
	.zero		1
	.zero		1


	//----- nvinfo : EIATTR_EXIT_INSTR_OFFSETS
	.align		4
        /*0114*/ 	.byte	0x04, 0x1c
        /*0116*/ 	.short	(.L_253 - .L_252)


	//   ....[0]....
.L_252:
        /*0118*/ 	.word	0x00001350


	//   ....[1]....
        /*011c*/ 	.word	0x00001450


	//   ....[2]....
        /*0120*/ 	.word	0x00001510


	//   ....[3]....
        /*0124*/ 	.word	0x000015d0


	//   ....[4]....
        /*0128*/ 	.word	0x00001690


	//   ....[5]....
        /*012c*/ 	.word	0x00001750


	//   ....[6]....
        /*0130*/ 	.word	0x00001810


	//   ....[7]....
        /*0134*/ 	.word	0x000018d0


	//   ....[8]....
        /*0138*/ 	.word	0x00001990


	//   ....[9]....
        /*013c*/ 	.word	0x00001a50


	//   ....[10]....
        /*0140*/ 	.word	0x00001b10


	//   ....[11]....
        /*0144*/ 	.word	0x00001bd0


	//   ....[12]....
        /*0148*/ 	.word	0x00001c90


	//   ....[13]....
        /*014c*/ 	.word	0x00001d30


	//   ....[14]....
        /*0150*/ 	.word	0x00001d40


	//   ....[15]....
        /*0154*/ 	.word	0x00001e60


	//   ....[16]....
        /*0158*/ 	.word	0x00001f40


	//   ....[17]....
        /*015c*/ 	.word	0x00002020


	//   ....[18]....
        /*0160*/ 	.word	0x00002100


	//   ....[19]....
        /*0164*/ 	.word	0x000021e0


	//   ....[20]....
        /*0168*/ 	.word	0x000022c0


	//   ....[21]....
        /*016c*/ 	.word	0x000023a0


	//   ....[22]....
        /*0170*/ 	.word	0x00002480


	//   ....[23]....
        /*0174*/ 	.word	0x00002560


	//   ....[24]....
        /*0178*/ 	.word	0x00002640


	//   ....[25]....
        /*017c*/ 	.word	0x00002720


	//   ....[26]....
        /*0180*/ 	.word	0x00002800


	//   ....[27]....
        /*0184*/ 	.word	0x000028c0


	//   ....[28]....
        /*0188*/ 	.word	0x00002940


	//   ....[29]....
        /*018c*/ 	.word	0x00002a30


	//   ....[30]....
        /*0190*/ 	.word	0x00002ae0


	//   ....[31]....
        /*0194*/ 	.word	0x00002b90


	//   ....[32]....
        /*0198*/ 	.word	0x00002c40


	//   ....[33]....
        /*019c*/ 	.word	0x00002cf0


	//   ....[34]....
        /*01a0*/ 	.word	0x00002da0


	//   ....[35]....
        /*01a4*/ 	.word	0x00002e50


	//   ....[36]....
        /*01a8*/ 	.word	0x00002f00


	//   ....[37]....
        /*01ac*/ 	.word	0x00002fb0


	//   ....[38]....
        /*01b0*/ 	.word	0x00003060


	//   ....[39]....
        /*01b4*/ 	.word	0x00003110


	//   ....[40]....
        /*01b8*/ 	.word	0x000031c0


	//   ....[41]....
        /*01bc*/ 	.word	0x00003250


	//   ....[42]....
        /*01c0*/ 	.word	0x00003260


	//   ....[43]....
        /*01c4*/ 	.word	0x00003360


	//   ....[44]....
        /*01c8*/ 	.word	0x00003420


	//   ....[45]....
        /*01cc*/ 	.word	0x000034e0


	//   ....[46]....
        /*01d0*/ 	.word	0x000035a0


	//   ....[47]....
        /*01d4*/ 	.word	0x00003660


	//   ....[48]....
        /*01d8*/ 	.word	0x00003720


	//   ....[49]....
        /*01dc*/ 	.word	0x000037e0


	//   ....[50]....
        /*01e0*/ 	.word	0x000038a0


	//   ....[51]....
        /*01e4*/ 	.word	0x00003960


	//   ....[52]....
        /*01e8*/ 	.word	0x00003a20


	//   ....[53]....
        /*01ec*/ 	.word	0x00003ae0


	//   ....[54]....
        /*01f0*/ 	.word	0x00003ba0


	//   ....[55]....
        /*01f4*/ 	.word	0x00003c40


	//----- nvinfo : EIATTR_CRS_STACK_SIZE
	.align		4
.L_253:
        /*01f8*/ 	.byte	0x04, 0x1e
        /*01fa*/ 	.short	(.L_255 - .L_254)
.L_254:
        /*01fc*/ 	.word	0x00000000


	//----- nvinfo : EIATTR_CBANK_PARAM_SIZE
	.align		4
.L_255:
        /*0200*/ 	.byte	0x03, 0x19
        /*0202*/ 	.short	0x002b


	//----- nvinfo : EIATTR_PARAM_CBANK
	.align		4
        /*0204*/ 	.byte	0x04, 0x0a
        /*0206*/ 	.short	(.L_257 - .L_256)
	.align		4
.L_256:
        /*0208*/ 	.word	index@(.nv.constant0._Z15rms_norm_kernelILi13EEvPKvPK6__halfPvffiibbb)
        /*020c*/ 	.short	0x0380
        /*020e*/ 	.short	0x002b


	//----- nvinfo : EIATTR_SW_WAR
	.align		4
.L_257:
        /*0210*/ 	.byte	0x04, 0x36
        /*0212*/ 	.short	(.L_259 - .L_258)
.L_258:
        /*0214*/ 	.word	0x00000008
.L_259:


//--------------------- .nv.info._Z15rms_norm_kernelILi12EEvPKvPK6__halfPvffiibbb --------------------------
	.section	.nv.info._Z15rms_norm_kernelILi12EEvPKvPK6__halfPvffiibbb,"",@"SHT_CUDA_INFO"
	.sectionflags	@""
	.align	4


	//----- nvinfo : EIATTR_CUDA_API_VERSION
	.align		4
        /*0000*/ 	.byte	0x04, 0x37
        /*0002*/ 	.short	(.L_261 - .L_260)
.L_260:
        /*0004*/ 	.word	0x00000082


	//----- nvinfo : EIATTR_KPARAM_INFO
	.align		4
.L_261:
        /*0008*/ 	.byte	0x04, 0x17
        /*000a*/ 	.short	(.L_263 - .L_262)
.L_262:
        /*000c*/ 	.word	0x00000000
        /*0010*/ 	.short	0x0009
        /*0012*/ 	.short	0x002a
        /*0014*/ 	.byte	0x00, 0xf0, 0x05, 0x00


	//----- nvinfo : EIATTR_KPARAM_INFO
	.align		4
.L_263:
        /*0018*/ 	.byte	0x04, 0x17
        /*001a*/ 	.short	(.L_265 - .L_264)
.L_264:
        /*001c*/ 	.word	0x00000000
        /*0020*/ 	.short	0x0008
        /*0022*/ 	.short	0x0029
        /*0024*/ 	.byte	0x00, 0xf0, 0x05, 0x00


	//----- nvinfo : EIATTR_KPARAM_INFO
	.align		4
.L_265:
        /*0028*/ 	.byte	0x04, 0x17
        /*002a*/ 	.short	(.L_267 - .L_266)
.L_266:
        /*002c*/ 	.word	0x00000000
        /*0030*/ 	.short	0x0007
        /*0032*/ 	.short	0x0028
        /*0034*/ 	.byte	0x00, 0xf0, 0x05, 0x00


	//----- nvinfo : EIATTR_KPARAM_INFO
	.align		4
.L_267:
        /*0038*/ 	.byte	0x04, 0x17
        /*003a*/ 	.short	(.L_269 - .L_268)
.L_268:
        /*003c*/ 	.word	0x00000000
        /*0040*/ 	.short	0x0006
        /*0042*/ 	.short	0x0024
        /*0044*/ 	.byte	0x00, 0xf0, 0x11, 0x00


	//----- nvinfo : EIATTR_KPARAM_INFO
	.align		4
.L_269:
        /*0048*/ 	.byte	0x04, 0x17
        /*004a*/ 	.short	(.L_271 - .L_270)
.L_270:
        /*004c*/ 	.word	0x00000000
        /*0050*/ 	.short	0x0005
        /*0052*/ 	.short	0x0020
        /*0054*/ 	.byte	0x00, 0xf0, 0x11, 0x00


	//----- nvinfo : EIATTR_KPARAM_INFO
	.align		4
.L_271:
        /*0058*/ 	.byte	0x04, 0x17
        /*005a*/ 	.short	(.L_273 - .L_272)
.L_272:
        /*005c*/ 	.word	0x00000000
        /*0060*/ 	.short	0x0004
        /*0062*/ 	.short	0x001c
        /*0064*/ 	.byte	0x00, 0xf0, 0x11, 0x00


	//----- nvinfo : EIATTR_KPARAM_INFO
	.align		4
.L_273:
        /*0068*/ 	.byte	0x04, 0x17
        /*006a*/ 	.short	(.L_275 - .L_274)
.L_274:
        /*006c*/ 	.word	0x00000000
        /*0070*/ 	.short	0x0003
        /*0072*/ 	.short	0x0018
        /*0074*/ 	.byte	0x00, 0xf0, 0x11, 0x00


	//----- nvinfo : EIATTR_KPARAM_INFO
	.align		4
.L_275:
        /*0078*/ 	.byte	0x04, 0x17
        /*007a*/ 	.short	(.L_277 - .L_276)
.L_276:
        /*007c*/ 	.word	0x00000000
        /*0080*/ 	.short	0x0002
        /*0082*/ 	.short	0x0010
        /*0084*/ 	.byte	0x00, 0xf5, 0x21, 0x00


	//----- nvinfo : EIATTR_KPARAM_INFO
	.align		4
.L_277:
        /*0088*/ 	.byte	0x04, 0x17
        /*008a*/ 	.short	(.L_279 - .L_278)
.L_278:
        /*008c*/ 	.word	0x00000000
        /*0090*/ 	.short	0x0001
        /*0092*/ 	.short	0x0008
        /*0094*/ 	.byte	0x00, 0xf5, 0x21, 0x00


	//----- nvinfo : EIATTR_KPARAM_INFO
	.align		4
.L_279:
        /*0098*/ 	.byte	0x04, 0x17
        /*009a*/ 	.short	(.L_281 - .L_280)
.L_280:
        /*009c*/ 	.word	0x00000000
        /*00a0*/ 	.short	0x0000
        /*00a2*/ 	.short	0x0000
        /*00a4*/ 	.byte	0x00, 0xf5, 0x21, 0x00


	//----- nvinfo : EIATTR_SPARSE_MMA_MASK
	.align		4
.L_281:
        /*00a8*/ 	.byte	0x03, 0x50
        /*00aa*/ 	.short	0x0000


	//----- nvinfo : EIATTR_MAXREG_COUNT
	.align		4
        /*00ac*/ 	.byte	0x03, 0x1b
        /*00ae*/ 	.short	0x00ff


	//----- nvinfo : EIATTR_NUM_BARRIERS
	.align		4
        /*00b0*/ 	.byte	0x02, 0x4c
        /*00b2*/ 	.byte	0x01
	.zero		1


	//----- nvinfo : EIATTR_MERCURY_ISA_VERSION
	.align		4
        /*00b4*/ 	.byte	0x03, 0x5f
        /*00b6*/ 	.short	0x0101


	//----- nvinfo : EIATTR_COOP_GROUP_MASK_REGIDS
	.align		4
        /*00b8*/ 	.byte	0x04, 0x29
        /*00ba*/ 	.short	(.L_283 - .L_282)


	//   ....[0]....
.L_282:
        /*00bc*/ 	.word	0xffffffff


	//   ....[1]....
        /*00c0*/ 	.word	0xffffffff


	//   ....[2]....
        /*00c4*/ 	.word	0xffffffff


	//   ....[3]....
        /*00c8*/ 	.word	0xffffffff


	//   ....[4]....
        /*00cc*/ 	.word	0xffffffff


	//   ....[5]....
        /*00d0*/ 	.word	0xffffffff


	//   ....[6]....
        /*00d4*/ 	.word	0xffffffff


	//   ....[7]....
        /*00d8*/ 	.word	0xffffffff


	//   ....[8]....
        /*00dc*/ 	.word	0xffffffff


	//   ....[9]....
        /*00e0*/ 	.word	0xffffffff


	//----- nvinfo : EIATTR_COOP_GROUP_INSTR_OFFSETS
	.align		4
.L_283:
        /*00e4*/ 	.byte	0x04, 0x28
        /*00e6*/ 	.short	(.L_285 - .L_284)


	//   ....[0]....
.L_284:
        /*00e8*/ 	.word	0x00000f70


	//   ....[1]....
        /*00ec*/ 	.word	0x00000ff0


	//   ....[2]....
        /*00f0*/ 	.word	0x00001020


	//   ....[3]....
        /*00f4*/ 	.word	0x00001040


	//   ....[4]....
        /*00f8*/ 	.word	0x00001060


	//   ....[5]....
        /*00fc*/ 	.word	0x000010e0


	//   ....[6]....
        /*0100*/ 	.word	0x00001100


	//   ....[7]....
        /*0104*/ 	.word	0x00001120


	//   ....[8]....
        /*0108*/ 	.word	0x00001140


	//   ....[9]....
        /*010c*/ 	.word	0x00001160


	//----- nvinfo : EIATTR_VRC_CTA_INIT_COUNT
	.align		4
.L_285:
        /*0110*/ 	.byte	0x02, 0x4a
	.zero		1
	.zero		1


	//----- nvinfo : EIATTR_EXIT_INSTR_OFFSETS
	.align		4
        /*0114*/ 	.byte	0x04, 0x1c
        /*0116*/ 	.short	(.L_287 - .L_286)


	//   ....[0]....
.L_286:
        /*0118*/ 	.word	0x00001220


	//   ....[1]....
        /*011c*/ 	.word	0x00001320


	//   ....[2]....
        /*0120*/ 	.word	0x000013e0


	//   ....[3]....
        /*0124*/ 	.word	0x000014a0


	//   ....[4]....
        /*0128*/ 	.word	0x00001560


	//   ....[5]....
        /*012c*/ 	.word	0x00001620


	//   ....[6]....
        /*0130*/ 	.word	0x000016e0


	//   ....[7]....
        /*0134*/ 	.word	0x000017a0


	//   ....[8]....
        /*0138*/ 	.word	0x00001860


	//   ....[9]....
        /*013c*/ 	.word	0x00001920


	//   ....[10]....
        /*0140*/ 	.word	0x000019e0


	//   ....[11]....
        /*0144*/ 	.word	0x00001aa0


	//   ....[12]....
        /*0148*/ 	.word	0x00001b40


	//   ....[13]....
        /*014c*/ 	.word	0x00001b50


	//   ....[14]....
        /*0150*/ 	.word	0x00001c70


	//   ....[15]....
        /*0154*/ 	.word	0x00001d50


	//   ....[16]....
        /*0158*/ 	.word	0x00001e30


	//   ....[17]....
        /*015c*/ 	.word	0x00001f10


	//   ....[18]....
        /*0160*/ 	.word	0x00001ff0


	//   ....[19]....
        /*0164*/ 	.word	0x000020d0


	//   ....[20]....
        /*0168*/ 	.word	0x000021b0


	//   ....[21]....
        /*016c*/ 	.word	0x00002290


	//   ....[22]....
        /*0170*/ 	.word	0x00002370


	//   ....[23]....
        /*0174*/ 	.word	0x00002450


	//   ....[24]....
        /*0178*/ 	.word	0x00002530


	//   ....[25]....
        /*017c*/ 	.word	0x000025f0


	//   ....[26]....
        /*0180*/ 	.word	0x00002670


	//   ....[27]....
        /*0184*/ 	.word	0x00002760


	//   ....[28]....
        /*0188*/ 	.word	0x00002810


	//   ....[29]....
        /*018c*/ 	.word	0x000028c0


	//   ....[30]....
        /*0190*/ 	.word	0x00002970


	//   ....[31]....
        /*0194*/ 	.word	0x00002a20


	//   ....[32]....
        /*0198*/ 	.word	0x00002ad0


	//   ....[33]....
        /*019c*/ 	.word	0x00002b80


	//   ....[34]....
        /*01a0*/ 	.word	0x00002c30


	//   ....[35]....
        /*01a4*/ 	.word	0x00002ce0


	//   ....[36]....
        /*01a8*/ 	.word	0x00002d90


	//   ....[37]....
        /*01ac*/ 	.word	0x00002e40


	//   ....[38]....
        /*01b0*/ 	.word	0x00002ed0


	//   ....[39]....
        /*01b4*/ 	.word	0x00002ee0


	//   ....[40]....
        /*01b8*/ 	.word	0x00002fe0


	//   ....[41]....
        /*01bc*/ 	.word	0x000030a0


	//   ....[42]....
        /*01c0*/ 	.word	0x00003160


	//   ....[43]....
        /*01c4*/ 	.word	0x00003220


	//   ....[44]....
        /*01c8*/ 	.word	0x000032e0


	//   ....[45]....
        /*01cc*/ 	.word	0x000033a0


	//   ....[46]....
        /*01d0*/ 	.word	0x00003460


	//   ....[47]....
        /*01d4*/ 	.word	0x00003520


	//   ....[48]....
        /*01d8*/ 	.word	0x000035e0


	//   ....[49]....
        /*01dc*/ 	.word	0x000036a0


	//   ....[50]....
        /*01e0*/ 	.word	0x00003760


	//   ....[51]....
        /*01e4*/ 	.word	0x00003800


	//----- nvinfo : EIATTR_CRS_STACK_SIZE
	.align		4
.L_287:
        /*01e8*/ 	.byte	0x04, 0x1e
        /*01ea*/ 	.short	(.L_289 - .L_288)
.L_288:
        /*01ec*/ 	.word	0x00000000


	//----- nvinfo : EIATTR_CBANK_PARAM_SIZE
	.align		4
.L_289:
        /*01f0*/ 	.byte	0x03, 0x19
        /*01f2*/ 	.short	0x002b


	//----- nvinfo : EIATTR_PARAM_CBANK
	.align		4
        /*01f4*/ 	.byte	0x04, 0x0a
        /*01f6*/ 	.short	(.L_291 - .L_290)
	.align		4
.L_290:
        /*01f8*/ 	.word	index@(.nv.constant0._Z15rms_norm_kernelILi12EEvPKvPK6__halfPvffiibbb)
        /*01fc*/ 	.short	0x0380
        /*01fe*/ 	.short	0x002b


	//----- nvinfo : EIATTR_SW_WAR
	.align		4
.L_291:
        /*0200*/ 	.byte	0x04, 0x36
        /*0202*/ 	.short	(.L_293 - .L_292)
.L_292:
        /*0204*/ 	.word	0x00000008
.L_293:


//--------------------- .nv.info._Z15rms_norm_kernelILi11EEvPKvPK6__halfPvffiibbb --------------------------
	.section	.nv.info._Z15rms_norm_kernelILi11EEvPKvPK6__halfPvffiibbb,"",@"SHT_CUDA_INFO"
	.sectionflags	@""
	.align	4


	//----- nvinfo : EIATTR_CUDA_API_VERSION
	.align		4
        /*0000*/ 	.byte	0x04, 0x37
        /*0002*/ 	.short	(.L_295 - .L_294)
.L_294:
        /*0004*/ 	.word	0x00000082


	//----- nvinfo : EIATTR_KPARAM_INFO
	.align		4
.L_295:
        /*0008*/ 	.byte	0x04, 0x17
        /*000a*/ 	.short	(.L_297 - .L_296)
.L_296:
        /*000c*/ 	.word	0x00000000
        /*0010*/ 	.short	0x0009
        /*0012*/ 	.short	0x002a
        /*0014*/ 	.byte	0x00, 0xf0, 0x05, 0x00


	//----- nvinfo : EIATTR_KPARAM_INFO
	.align		4
.L_297:
        /*0018*/ 	.byte	0x04, 0x17
        /*001a*/ 	.short	(.L_299 - .L_298)
.L_298:
        /*001c*/ 	.word	0x00000000
        /*0020*/ 	.short	0x0008
        /*0022*/ 	.short	0x0029
        /*0024*/ 	.byte	0x00, 0xf0, 0x05, 0x00


	//----- nvinfo : EIATTR_KPARAM_INFO
	.align		4
.L_299:
        /*0028*/ 	.byte	0x04, 0x17
        /*002a*/ 	.short	(.L_301 - .L_300)
.L_300:
        /*002c*/ 	.word	0x00000000
        /*0030*/ 	.short	0x0007
        /*0032*/ 	.short	0x0028
        /*0034*/ 	.byte	0x00, 0xf0, 0x05, 0x00


	//----- nvinfo : EIATTR_KPARAM_INFO
	.align		4
.L_301:
        /*0038*/ 	.byte	0x04, 0x17
        /*003a*/ 	.short	(.L_303 - .L_302)
.L_302:
        /*003c*/ 	.word	0x00000000
        /*0040*/ 	.short	0x0006
        /*0042*/ 	.short	0x0024
        /*0044*/ 	.byte	0x00, 0xf0, 0x11, 0x00


	//----- nvinfo : EIATTR_KPARAM_INFO
	.align		4
.L_303:
        /*0048*/ 	.byte	0x04, 0x17
        /*004a*/ 	.short	(.L_305 - .L_304)
.L_304:
        /*004c*/ 	.word	0x00000000
        /*0050*/ 	.short	0x0005
        /*0052*/ 	.short	0x0020
        /*0054*/ 	.byte	0x00, 0xf0, 0x11, 0x00


	//----- nvinfo : EIATTR_KPARAM_INFO
	.align		4
.L_305:
        /*0058*/ 	.byte	0x04, 0x17
        /*005a*/ 	.short	(.L_307 - .L_306)
.L_306:
        /*005c*/ 	.word	0x00000000
        /*0060*/ 	.short	0x0004
        /*0062*/ 	.short	0x001c
        /*0064*/ 	.byte	0x00, 0xf0, 0x11, 0x00


	//----- nvinfo : EIATTR_KPARAM_INFO
	.align		4
.L_307:
        /*0068*/ 	.byte	0x04, 0x17
        /*006a*/ 	.short	(.L_309 - .L_308)
.L_308:
        /*006c*/ 	.word	0x00000000
        /*0070*/ 	.short	0x0003
        /*0072*/ 	.short	0x0018
        /*0074*/ 	.byte	0x00, 0xf0, 0x11, 0x00


	//----- nvinfo : EIATTR_KPARAM_INFO
	.align		4
.L_309:
        /*0078*/ 	.byte	0x04, 0x17
        /*007a*/ 	.short	(.L_311 - .L_310)
.L_310:
        /*007c*/ 	.word	0x00000000
        /*0080*/ 	.short	0x0002
        /*0082*/ 	.short	0x0010
        /*0084*/ 	.byte	0x00, 0xf5, 0x21, 0x00


	//----- nvinfo : EIATTR_KPARAM_INFO
	.align		4
.L_311:
        /*0088*/ 	.byte	0x04, 0x17
        /*008a*/ 	.short	(.L_313 - .L_312)
.L_312:
        /*008c*/ 	.word	0x00000000
        /*0090*/ 	.short	0x0001
        /*0092*/ 	.short	0x0008
        /*0094*/ 	.byte	0x00, 0xf5, 0x21, 0x00


	//----- nvinfo : EIATTR_KPARAM_INFO
	.align		4
.L_313:
        /*0098*/ 	.byte	0x04, 0x17
        /*009a*/ 	.short	(.L_315 - .L_314)
.L_314:
        /*009c*/ 	.word	0x00000000
        /*00a0*/ 	.short	0x0000
        /*00a2*/ 	.short	0x0000
        /*00a4*/ 	.byte	0x00, 0xf5, 0x21, 0x00


	//----- nvinfo : EIATTR_SPARSE_MMA_MASK
	.align		4
.L_315:
        /*00a8*/ 	.byte	0x03, 0x50
        /*00aa*/ 	.short	0x0000


	//----- nvinfo : EIATTR_MAXREG_COUNT
	.align		4
        /*00ac*/ 	.byte	0x03, 0x1b
        /*00ae*/ 	.short	0x00ff


	//----- nvinfo : EIATTR_NUM_BARRIERS
	.align		4
        /*00b0*/ 	.byte	0x02, 0x4c
        /*00b2*/ 	.byte	0x01
	.zero		1


	//----- nvinfo : EIATTR_MERCURY_ISA_VERSION
	.align		4
        /*00b4*/ 	.byte	0x03, 0x5f
        /*00b6*/ 	.short	0x0101


	//----- nvinfo : EIATTR_COOP_GROUP_MASK_REGIDS
	.align		4
        /*00b8*/ 	.byte	0x04, 0x29
        /*00ba*/ 	.short	(.L_317 - .L_316)


	//   ....[0]....
.L_316:
        /*00bc*/ 	.word	0xffffffff


	//   ....[1]....
        /*00c0*/ 	.word	0xffffffff


	//   ....[2]....
        /*00c4*/ 	.word	0xffffffff


	//   ....[3]....
        /*00c8*/ 	.word	0xffffffff


	//   ....[4]....
        /*00cc*/ 	.word	0xffffffff


	//   ....[5]....
        /*00d0*/ 	.word	0xffffffff


	//   ....[6]....
        /*00d4*/ 	.word	0xffffffff


	//   ....[7]....
        /*00d8*/ 	.word	0xffffffff


	//   ....[8]....
        /*00dc*/ 	.word	0xffffffff


	//   ....[9]....
        /*00e0*/ 	.word	0xffffffff


	//----- nvinfo : EIATTR_COOP_GROUP_INSTR_OFFSETS
	.align		4
.L_317:
        /*00e4*/ 	.byte	0x04, 0x28
        /*00e6*/ 	.short	(.L_319 - .L_318)


	//   ....[0]....
.L_318:
        /*00e8*/ 	.word	0x00000e50


	//   ....[1]....
        /*00ec*/ 	.word	0x00000ed0


	//   ....[2]....
        /*00f0*/ 	.word	0x00000f00


	//   ....[3]....
        /*00f4*/ 	.word	0x00000f20


	//   ....[4]....
        /*00f8*/ 	.word	0x00000f40


	//   ....[5]....
        /*00fc*/ 	.word	0x00000fc0


	//   ....[6]....
        /*0100*/ 	.word	0x00000fe0


	//   ....[7]....
        /*0104*/ 	.word	0x00001000


	//   ....[8]....
        /*0108*/ 	.word	0x00001020


	//   ....[9]....
        /*010c*/ 	.word	0x00001040


	//----- nvinfo : EIATTR_VRC_CTA_INIT_COUNT
	.align		4
.L_319:
        /*0110*/ 	.byte	0x02, 0x4a
	.zero		1
	.zero		1


	//----- nvinfo : EIATTR_EXIT_INSTR_OFFSETS
	.align		4
        /*0114*/ 	.byte	0x04, 0x1c
        /*0116*/ 	.short	(.L_321 - .L_320)


	//   ....[0]....
.L_320:
        /*0118*/ 	.word	0x00001100


	//   ....[1]....
        /*011c*/ 	.word	0x00001200


	//   ....[2]....
        /*0120*/ 	.word	0x000012c0


	//   ....[3]....
        /*0124*/ 	.word	0x00001380


	//   ....[4]....
        /*0128*/ 	.word	0x00001440


	//   ....[5]....
        /*012c*/ 	.word	0x00001500


	//   ....[6]....
        /*0130*/ 	.word	0x000015c0


	//   ....[7]....
        /*0134*/ 	.word	0x00001680


	//   ....[8]....
        /*0138*/ 	.word	0x00001740


	//   ....[9]....
        /*013c*/ 	.word	0x00001800


	//   ....[10]....
        /*0140*/ 	.word	0x000018c0


	//   ....[11]....
        /*0144*/ 	.word	0x00001960


	//   ....[12]....
        /*0148*/ 	.word	0x00001970


	//   ....[13]....
        /*014c*/ 	.word	0x00001a90


	//   ....[14]....
        /*0150*/ 	.word	0x00001b70


	//   ....[15]....
        /*0154*/ 	.word	0x00001c50


	//   ....[16]....
        /*0158*/ 	.word	0x00001d30


	//   ....[17]....
        /*015c*/ 	.word	0x00001e10


	//   ....[18]....
        /*0160*/ 	.word	0x00001ef0


	//   ....[19]....
        /*0164*/ 	.word	0x00001fd0


	//   ....[20]....
        /*0168*/ 	.word	0x000020b0


	//   ....[21]....
        /*016c*/ 	.word	0x00002190


	//   ....[22]....
        /*0170*/ 	.word	0x00002270


	//   ....[23]....
        /*0174*/ 	.word	0x00002330


	//   ....[24]....
        /*0178*/ 	.word	0x000023b0


	//   ....[25]....
        /*017c*/ 	.word	0x000024a0


	//   ....[26]....
        /*0180*/ 	.word	0x00002550


	//   ....[27]....
        /*0184*/ 	.word	0x00002600


	//   ....[28]....
        /*0188*/ 	.word	0x000026b0


	//   ....[29]....
        /*018c*/ 	.word	0x00002760


	//   ....[30]....
        /*0190*/ 	.word	0x00002810


	//   ....[31]....
        /*0194*/ 	.word	0x000028c0


	//   ....[32]....
        /*0198*/ 	.word	0x00002970


	//   ....[33]....
        /*019c*/ 	.word	0x00002a20


	//   ....[34]....
        /*01a0*/ 	.word	0x00002ad0


	//   ....[35]....
        /*01a4*/ 	.word	0x00002b60


	//   ....[36]....
        /*01a8*/ 	.word	0x00002b70


	//   ....[37]....
        /*01ac*/ 	.word	0x00002c70


	//   ....[38]....
        /*01b0*/ 	.word	0x00002d30


	//   ....[39]....
        /*01b4*/ 	.word	0x00002df0


	//   ....[40]....
        /*01b8*/ 	.word	0x00002eb0


	//   ....[41]....
        /*01bc*/ 	.word	0x00002f70


	//   ....[42]....
        /*01c0*/ 	.word	0x00003030


	//   ....[43]....
        /*01c4*/ 	.word	0x000030f0


	//   ....[44]....
        /*01c8*/ 	.word	0x000031b0


	//   ....[45]....
        /*01cc*/ 	.word	0x00003270


	//   ....[46]....
        /*01d0*/ 	.word	0x00003330


	//   ....[47]....
        /*01d4*/ 	.word	0x000033d0


	//----- nvinfo : EIATTR_CRS_STACK_SIZE
	.align		4
.L_321:
        /*01d8*/ 	.byte	0x04, 0x1e
        /*01da*/ 	.short	(.L_323 - .L_322)
.L_322:
        /*01dc*/ 	.word	0x00000000


	//----- nvinfo : EIATTR_CBANK_PARAM_SIZE
	.align		4
.L_323:
        /*01e0*/ 	.byte	0x03, 0x19
        /*01e2*/ 	.short	0x002b


	//----- nvinfo : EIATTR_PARAM_CBANK
	.align		4
        /*01e4*/ 	.byte	0x04, 0x0a
        /*01e6*/ 	.short	(.L_325 - .L_324)
	.align		4
.L_324:
        /*01e8*/ 	.word	index@(.nv.constant0._Z15rms_norm_kernelILi11EEvPKvPK6__halfPvffiibbb)
        /*01ec*/ 	.short	0x0380
        /*01ee*/ 	.short	0x002b


	//----- nvinfo : EIATTR_SW_WAR
	.align		4
.L_325:
        /*01f0*/ 	.byte	0x04, 0x36
        /*01f2*/ 	.short	(.L_327 - .L_326)
.L_326:
        /*01f4*/ 	.word	0x00000008
.L_327:


//--------------------- .nv.info._Z15rms_norm_kernelILi10EEvPKvPK6__halfPvffiibbb --------------------------
	.section	.nv.info._Z15rms_norm_kernelILi10EEvPKvPK6__halfPvffiibbb,"",@"SHT_CUDA_INFO"
	.sectionflags	@""
	.align	4


	//----- nvinfo : EIATTR_CUDA_API_VERSION
	.align		4
        /*0000*/ 	.byte	0x04, 0x37
        /*0002*/ 	.short	(.L_329 - .L_328)
.L_328:
        /*0004*/ 	.word	0x00000082


	//----- nvinfo : EIATTR_KPARAM_INFO
	.align		4
.L_329:
        /*0008*/ 	.byte	0x04, 0x17
        /*000a*/ 	.short	(.L_331 - .L_330)
.L_330:
        /*000c*/ 	.word	0x00000000
        /*0010*/ 	.short	0x0009
        /*0012*/ 	.short	0x002a
        /*0014*/ 	.byte	0x00, 0xf0, 0x05, 0x00


	//----- nvinfo : EIATTR_KPARAM_INFO
	.align		4
.L_331:
        /*0018*/ 	.byte	0x04, 0x17
        /*001a*/ 	.short	(.L_333 - .L_332)
.L_332:
        /*001c*/ 	.word	0x00000000
        /*0020*/ 	.short	0x0008
        /*0022*/ 	.short	0x0029
        /*0024*/ 	.byte	0x00, 0xf0, 0x05, 0x00


	//----- nvinfo : EIATTR_KPARAM_INFO
	.align		4
.L_333:
        /*0028*/ 	.byte	0x04, 0x17
        /*002a*/ 	.short	(.L_335 - .L_334)
.L_334:
        /*002c*/ 	.word	0x00000000
        /*0030*/ 	.short	0x0007
        /*0032*/ 	.short	0x0028
        /*0034*/ 	.byte	0x00, 0xf0, 0x05, 0x00


	//----- nvinfo : EIATTR_KPARAM_INFO
	.align		4
.L_335:
        /*0038*/ 	.byte	0x04, 0x17
        /*003a*/ 	.short	(.L_337 - .L_336)
.L_336:
        /*003c*/ 	.word	0x00000000
        /*0040*/ 	.short	0x0006
        /*0042*/ 	.short	0x0024
        /*0044*/ 	.byte	0x00, 0xf0, 0x11, 0x00


	//----- nvinfo : EIATTR_KPARAM_INFO
	.align		4
.L_337:
        /*0048*/ 	.byte	0x04, 0x17
        /*004a*/ 	.short	(.L_339 - .L_338)
.L_338:
        /*004c*/ 	.word	0x00000000
        /*0050*/ 	.short	0x0005
        /*0052*/ 	.short	0x0020
        /*0054*/ 	.byte	0x00, 0xf0, 0x11, 0x00


	//----- nvinfo : EIATTR_KPARAM_INFO
	.align		4
.L_339:
        /*0058*/ 	.byte	0x04, 0x17
        /*005a*/ 	.short	(.L_341 - .L_340)
.L_340:
        /*005c*/ 	.word	0x00000000
        /*0060*/ 	.short	0x0004
        /*0062*/ 	.short	0x001c
        /*0064*/ 	.byte	0x00, 0xf0, 0x11, 0x00


	//----- nvinfo : EIATTR_KPARAM_INFO
	.align		4
.L_341:
        /*0068*/ 	.byte	0x04, 0x17
        /*006a*/ 	.short	(.L_343 - .L_342)
.L_342:
        /*006c*/ 	.word	0x00000000
        /*0070*/ 	.short	0x0003
        /*0072*/ 	.short	0x0018
        /*0074*/ 	.byte	0x00, 0xf0, 0x11, 0x00


	//----- nvinfo : EIATTR_KPARAM_INFO
	.align		4
.L_343:
        /*0078*/ 	.byte	0x04, 0x17
        /*007a*/ 	.short	(.L_345 - .L_344)
.L_344:
        /*007c*/ 	.word	0x00000000
        /*0080*/ 	.short	0x0002
        /*0082*/ 	.short	0x0010
        /*0084*/ 	.byte	0x00, 0xf5, 0x21, 0x00


	//----- nvinfo : EIATTR_KPARAM_INFO
	.align		4
.L_345:
        /*0088*/ 	.byte	0x04, 0x17
        /*008a*/ 	.short	(.L_347 - .L_346)
.L_346:
        /*008c*/ 	.word	0x00000000
        /*0090*/ 	.short	0x0001
        /*0092*/ 	.short	0x0008
        /*0094*/ 	.byte	0x00, 0xf5, 0x21, 0x00


	//----- nvinfo : EIATTR_KPARAM_INFO
	.align		4
.L_347:
        /*0098*/ 	.byte	0x04, 0x17
        /*009a*/ 	.short	(.L_349 - .L_348)
.L_348:
        /*009c*/ 	.word	0x00000000
        /*00a0*/ 	.short	0x0000
        /*00a2*/ 	.short	0x0000
        /*00a4*/ 	.byte	0x00, 0xf5, 0x21, 0x00


	//----- nvinfo : EIATTR_SPARSE_MMA_MASK
	.align		4
.L_349:
        /*00a8*/ 	.byte	0x03, 0x50
        /*00aa*/ 	.short	0x0000


	//----- nvinfo : EIATTR_MAXREG_COUNT
	.align		4
        /*00ac*/ 	.byte	0x03, 0x1b
        /*00ae*/ 	.short	0x00ff


	//----- nvinfo : EIATTR_NUM_BARRIERS
	.align		4
        /*00b0*/ 	.byte	0x02, 0x4c
        /*00b2*/ 	.byte	0x01
	.zero		1


	//----- nvinfo : EIATTR_MERCURY_ISA_VERSION
	.align		4
        /*00b4*/ 	.byte	0x03, 0x5f
        /*00b6*/ 	.short	0x0101


	//----- nvinfo : EIATTR_COOP_GROUP_MASK_REGIDS
	.align		4
        /*00b8*/ 	.byte	0x04, 0x29
        /*00ba*/ 	.short	(.L_351 - .L_350)


	//   ....[0]....
.L_350:
        /*00bc*/ 	.word	0xffffffff


	//   ....[1]....
        /*00c0*/ 	.word	0xffffffff


	//   ....[2]....
        /*00c4*/ 	.word	0xffffffff


	//   ....[3]....
        /*00c8*/ 	.word	0xffffffff


	//   ....[4]....
        /*00cc*/ 	.word	0xffffffff


	//   ....[5]....
        /*00d0*/ 	.word	0xffffffff


	//   ....[6]....
        /*00d4*/ 	.word	0xffffffff


	//   ....[7]....
        /*00d8*/ 	.word	0xffffffff


	//   ....[8]....
        /*00dc*/ 	.word	0xffffffff


	//   ....[9]....
        /*00e0*/ 	.word	0xffffffff


	//----- nvinfo : EIATTR_COOP_GROUP_INSTR_OFFSETS
	.align		4
.L_351:
        /*00e4*/ 	.byte	0x04, 0x28
        /*00e6*/ 	.short	(.L_353 - .L_352)


	//   ....[0]....
.L_352:
        /*00e8*/ 	.word	0x00000cf0


	//   ....[1]....
        /*00ec*/ 	.word	0x00000d40


	//   ....[2]....
        /*00f0*/ 	.word	0x00000d70


	//   ....[3]....
        /*00f4*/ 	.word	0x00000d90


	//   ....[4]....
        /*00f8*/ 	.word	0x00000db0


	//   ....[5]....
        /*00fc*/ 	.word	0x00000e70


	//   ....[6]....
        /*0100*/ 	.word	0x00000e90


	//   ....[7]....
        /*0104*/ 	.word	0x00000eb0


	//   ....[8]....
        /*0108*/ 	.word	0x00000ed0


	//   ....[9]....
        /*010c*/ 	.word	0x00000ef0


	//----- nvinfo : EIATTR_VRC_CTA_INIT_COUNT
	.align		4
.L_353:
        /*0110*/ 	.byte	0x02, 0x4a
	.zero		1
	.zero		1


	//----- nvinfo : EIATTR_EXIT_INSTR_OFFSETS
	.align		4
        /*0114*/ 	.byte	0x04, 0x1c
        /*0116*/ 	.short	(.L_355 - .L_354)


	//   ....[0]....
.L_354:
        /*0118*/ 	.word	0x00000fc0


	//   ....[1]....
        /*011c*/ 	.word	0x000010b0


	//   ....[2]....
        /*0120*/ 	.word	0x00001170


	//   ....[3]....
        /*0124*/ 	.word	0x00001230


	//   ....[4]....
        /*0128*/ 	.word	0x000012f0


	//   ....[5]....
        /*012c*/ 	.word	0x000013b0


	//   ....[6]....
        /*0130*/ 	.word	0x00001470


	//   ....[7]....
        /*0134*/ 	.word	0x00001530


	//   ....[8]....
        /*0138*/ 	.word	0x000015f0


	//   ....[9]....
        /*013c*/ 	.word	0x000016b0


	//   ....[10]....
        /*0140*/ 	.word	0x00001750


	//   ....[11]....
        /*0144*/ 	.word	0x00001760


	//   ....[12]....
        /*0148*/ 	.word	0x00001870


	//   ....[13]....
        /*014c*/ 	.word	0x00001950


	//   ....[14]....
        /*0150*/ 	.word	0x00001a30


	//   ....[15]....
        /*0154*/ 	.word	0x00001b10


	//   ....[16]....
        /*0158*/ 	.word	0x00001bf0


	//   ....[17]....
        /*015c*/ 	.word	0x00001cd0


	//   ....[18]....
        /*0160*/ 	.word	0x00001db0


	//   ....[19]....
        /*0164*/ 	.word	0x00001e90


	//   ....[20]....
        /*0168*/ 	.word	0x00001f70


	//   ....[21]....
        /*016c*/ 	.word	0x00002030


	//   ....[22]....
        /*0170*/ 	.word	0x000020b0


	//   ....[23]....
        /*0174*/ 	.word	0x00002190


	//   ....[24]....
        /*0178*/ 	.word	0x00002240


	//   ....[25]....
        /*017c*/ 	.word	0x000022f0


	//   ....[26]....
        /*0180*/ 	.word	0x000023a0


	//   ....[27]....
        /*0184*/ 	.word	0x00002450


	//   ....[28]....
        /*0188*/ 	.word	0x00002500


	//   ....[29]....
        /*018c*/ 	.word	0x000025b0


	//   ....[30]....
        /*0190*/ 	.word	0x00002660


	//   ....[31]....
        /*0194*/ 	.word	0x00002710


	//   ....[32]....
        /*0198*/ 	.word	0x000027a0


	//   ....[33]....
        /*019c*/ 	.word	0x000027b0


	//   ....[34]....
        /*01a0*/ 	.word	0x000028a0


	//   ....[35]....
        /*01a4*/ 	.word	0x00002960


	//   ....[36]....
        /*01a8*/ 	.word	0x00002a20


	//   ....[37]....
        /*01ac*/ 	.word	0x00002ae0


	//   ....[38]....
        /*01b0*/ 	.word	0x00002ba0


	//   ....[39]....
        /*01b4*/ 	.word	0x00002c60


	//   ....[40]....
        /*01b8*/ 	.word	0x00002d20


	//   ....[41]....
        /*01bc*/ 	.word	0x00002de0


	//   ....[42]....
        /*01c0*/ 	.word	0x00002ea0


	//   ....[43]....
        /*01c4*/ 	.word	0x00002f40


	//----- nvinfo : EIATTR_CRS_STACK_SIZE
	.align		4
.L_355:
        /*01c8*/ 	.byte	0x04, 0x1e
        /*01ca*/ 	.short	(.L_357 - .L_356)
.L_356:
        /*01cc*/ 	.word	0x00000000


	//----- nvinfo : EIATTR_CBANK_PARAM_SIZE
	.align		4
.L_357:
        /*01d0*/ 	.byte	0x03, 0x19
        /*01d2*/ 	.short	0x002b


	//----- nvinfo : EIATTR_PARAM_CBANK
	.align		4
        /*01d4*/ 	.byte	0x04, 0x0a
        /*01d6*/ 	.short	(.L_359 - .L_358)
	.align		4
.L_358:
        /*01d8*/ 	.word	index@(.nv.constant0._Z15rms_norm_kernelILi10EEvPKvPK6__halfPvffiibbb)
        /*01dc*/ 	.short	0x0380
        /*01de*/ 	.short	0x002b


	//----- nvinfo : EIATTR_SW_WAR
	.align		4
.L_359:
        /*01e0*/ 	.byte	0x04, 0x36
        /*01e2*/ 	.short	(.L_361 - .L_360)
.L_360:
        /*01e4*/ 	.word	0x00000008
.L_361:


//--------------------- .nv.info._Z15rms_norm_kernelILi9EEvPKvPK6__halfPvffiibbb --------------------------
	.section	.nv.info._Z15rms_norm_kernelILi9EEvPKvPK6__halfPvffiibbb,"",@"SHT_CUDA_INFO"
	.sectionflags	@""
	.align	4


	//----- nvinfo : EIATTR_CUDA_API_VERSION
	.align		4
        /*0000*/ 	.byte	0x04, 0x37
        /*0002*/ 	.short	(.L_363 - .L_362)
.L_362:
        /*0004*/ 	.word	0x00000082


	//----- nvinfo : EIATTR_KPARAM_INFO
	.align		4
.L_363:
        /*0008*/ 	.byte	0x04, 0x17
        /*000a*/ 	.short	(.L_365 - .L_364)
.L_364:
        /*000c*/ 	.word	0x00000000
        /*0010*/ 	.short	0x0009
        /*0012*/ 	.short	0x002a
        /*0014*/ 	.byte	0x00, 0xf0, 0x05, 0x00


	//----- nvinfo : EIATTR_KPARAM_INFO
	.align		4
.L_365:
        /*0018*/ 	.byte	0x04, 0x17
        /*001a*/ 	.short	(.L_367 - .L_366)
.L_366:
        /*001c*/ 	.word	0x00000000
        /*0020*/ 	.short	0x0008
        /*0022*/ 	.short	0x0029
        /*0024*/ 	.byte	0x00, 0xf0, 0x05, 0x00


	//----- nvinfo : EIATTR_KPARAM_INFO
	.align		4
.L_367:
        /*0028*/ 	.byte	0x04, 0x17
        /*002a*/ 	.short	(.L_369 - .L_368)
.L_368:
        /*002c*/ 	.word	0x00000000
        /*0030*/ 	.short	0x0007
        /*0032*/ 	.short	0x0028
        /*0034*/ 	.byte	0x00, 0xf0, 0x05, 0x00


	//----- nvinfo : EIATTR_KPARAM_INFO
	.align		4
.L_369:
        /*0038*/ 	.byte	0x04, 0x17
        /*003a*/ 	.short	(.L_371 - .L_370)
.L_370:
        /*003c*/ 	.word	0x00000000
        /*0040*/ 	.short	0x0006
        /*0042*/ 	.short	0x0024
        /*0044*/ 	.byte	0x00, 0xf0, 0x11, 0x00


	//----- nvinfo : EIATTR_KPARAM_INFO
	.align		4
.L_371:
        /*0048*/ 	.byte	0x04, 0x17
        /*004a*/ 	.short	(.L_373 - .L_372)
.L_372:
        /*004c*/ 	.word	0x00000000
        /*0050*/ 	.short	0x0005
        /*0052*/ 	.short	0x0020
        /*0054*/ 	.byte	0x00, 0xf0, 0x11, 0x00


	//----- nvinfo : EIATTR_KPARAM_INFO
	.align		4
.L_373:
        /*0058*/ 	.byte	0x04, 0x17
        /*005a*/ 	.short	(.L_375 - .L_374)
.L_374:
        /*005c*/ 	.word	0x00000000
        /*0060*/ 	.short	0x0004
        /*0062*/ 	.short	0x001c
        /*0064*/ 	.byte	0x00, 0xf0, 0x11, 0x00


	//----- nvinfo : EIATTR_KPARAM_INFO
	.align		4
.L_375:
        /*0068*/ 	.byte	0x04, 0x17
        /*006a*/ 	.short	(.L_377 - .L_376)
.L_376:
        /*006c*/ 	.word	0x00000000
        /*0070*/ 	.short	0x0003
        /*0072*/ 	.short	0x0018
        /*0074*/ 	.byte	0x00, 0xf0, 0x11, 0x00


	//----- nvinfo : EIATTR_KPARAM_INFO
	.align		4
.L_377:
        /*0078*/ 	.byte	0x04, 0x17
        /*007a*/ 	.short	(.L_379 - .L_378)
.L_378:
        /*007c*/ 	.word	0x00000000
        /*0080*/ 	.short	0x0002
        /*0082*/ 	.short	0x0010
        /*0084*/ 	.byte	0x00, 0xf5, 0x21, 0x00


	//----- nvinfo : EIATTR_KPARAM_INFO
	.align		4
.L_379:
        /*0088*/ 	.byte	0x04, 0x17
        /*008a*/ 	.short	(.L_381 - .L_380)
.L_380:
        /*008c*/ 	.word	0x00000000
        /*0090*/ 	.short	0x0001
        /*0092*/ 	.short	0x0008
        /*0094*/ 	.byte	0x00, 0xf5, 0x21, 0x00


	//----- nvinfo : EIATTR_KPARAM_INFO
	.align		4
.L_381:
        /*0098*/ 	.byte	0x04, 0x17
        /*009a*/ 	.short	(.L_383 - .L_382)
.L_382:
        /*009c*/ 	.word	0x00000000
        /*00a0*/ 	.short	0x0000
        /*00a2*/ 	.short	0x0000
        /*00a4*/ 	.byte	0x00, 0xf5, 0x21, 0x00


	//----- nvinfo : EIATTR_SPARSE_MMA_MASK
	.align		4
.L_383:
        /*00a8*/ 	.byte	0x03, 0x50
        /*00aa*/ 	.short	0x0000


	//----- nvinfo : EIATTR_MAXREG_COUNT
	.align		4
        /*00ac*/ 	.byte	0x03, 0x1b
        /*00ae*/ 	.short	0x00ff


	//----- nvinfo : EIATTR_NUM_BARRIERS
	.align		4
        /*00b0*/ 	.byte	0x02, 0x4c
        /*00b2*/ 	.byte	0x01
	.zero		1


	//----- nvinfo : EIATTR_MERCURY_ISA_VERSION
	.align		4
        /*00b4*/ 	.byte	0x03, 0x5f
        /*00b6*/ 	.short	0x0101


	//----- nvinfo : EIATTR_COOP_GROUP_MASK_REGIDS
	.align		4
        /*00b8*/ 	.byte	0x04, 0x29
        /*00ba*/ 	.short	(.L_385 - .L_384)


	//   ....[0]....
.L_384:
        /*00bc*/ 	.word	0xffffffff


	//   ....[1]....
        /*00c0*/ 	.word	0xffffffff


	//   ....[2]....
        /*00c4*/ 	.word	0xffffffff


	//   ....[3]....
        /*00c8*/ 	.word	0xffffffff


	//   ....[4]....
        /*00cc*/ 	.word	0xffffffff


	//   ....[5]....
        /*00d0*/ 	.word	0xffffffff


	//   ....[6]....
        /*00d4*/ 	.word	0xffffffff


	//   ....[7]....
        /*00d8*/ 	.word	0xffffffff


	//   ....[8]....
        /*00dc*/ 	.word	0xffffffff


	//   ....[9]....
        /*00e0*/ 	.word	0xffffffff


	//----- nvinfo : EIATTR_COOP_GROUP_INSTR_OFFSETS
	.align		4
.L_385:
        /*00e4*/ 	.byte	0x04, 0x28
        /*00e6*/ 	.short	(.L_387 - .L_386)


	//   ....[0]....
.L_386:
        /*00e8*/ 	.word	0x00000be0


	//   ....[1]....
        /*00ec*/ 	.word	0x00000c50


	//   ....[2]....
        /*00f0*/ 	.word	0x00000c90


	//   ....[3]....
        /*00f4*/ 	.word	0x00000cc0


	//   ....[4]....
        /*00f8*/ 	.word	0x00000ce0


	//   ....[5]....
        /*00fc*/ 	.word	0x00000d50


	//   ....[6]....
        /*0100*/ 	.word	0x00000d70


	//   ....[7]....
        /*0104*/ 	.word	0x00000d90


	//   ....[8]....
        /*0108*/ 	.word	0x00000db0


	//   ....[9]....
        /*010c*/ 	.word	0x00000de0


	//----- nvinfo : EIATTR_VRC_CTA_INIT_COUNT
	.align		4
.L_387:
        /*0110*/ 	.byte	0x02, 0x4a
	.zero		1
	.zero		1


	//----- nvinfo : EIATTR_EXIT_INSTR_OFFSETS
	.align		4
        /*0114*/ 	.byte	0x04, 0x1c
        /*0116*/ 	.short	(.L_389 - .L_388)


	//   ....[0]....
.L_388:
        /*0118*/ 	.word	0x00000ea0


	//   ....[1]....
        /*011c*/ 	.word	0x00000f90


	//   ....[2]....
        /*0120*/ 	.word	0x00001050


	//   ....[3]....
        /*0124*/ 	.word	0x00001110


	//   ....[4]....
        /*0128*/ 	.word	0x000011d0


	//   ....[5]....
        /*012c*/ 	.word	0x00001290


	//   ....[6]....
        /*0130*/ 	.word	0x00001350


	//   ....[7]....
        /*0134*/ 	.word	0x00001410


	//   ....[8]....
        /*0138*/ 	.word	0x000014d0


	//   ....[9]....
        /*013c*/ 	.word	0x00001570


	//   ....[10]....
        /*0140*/ 	.word	0x00001580


	//   ....[11]....
        /*0144*/ 	.word	0x00001690


	//   ....[12]....
        /*0148*/ 	.word	0x00001770


	//   ....[13]....
        /*014c*/ 	.word	0x00001850


	//   ....[14]....
        /*0150*/ 	.word	0x00001930


	//   ....[15]....
        /*0154*/ 	.word	0x00001a10


	//   ....[16]....
        /*0158*/ 	.word	0x00001af0


	//   ....[17]....
        /*015c*/ 	.word	0x00001bd0


	//   ....[18]....
        /*0160*/ 	.word	0x00001cb0


	//   ....[19]....
        /*0164*/ 	.word	0x00001d70


	//   ....[20]....
        /*0168*/ 	.word	0x00001df0


	//   ....[21]....
        /*016c*/ 	.word	0x00001ed0


	//   ....[22]....
        /*0170*/ 	.word	0x00001f80


	//   ....[23]....
        /*0174*/ 	.word	0x00002030


	//   ....[24]....
        /*0178*/ 	.word	0x000020e0


	//   ....[25]....
        /*017c*/ 	.word	0x00002190


	//   ....[26]....
        /*0180*/ 	.word	0x00002240


	//   ....[27]....
        /*0184*/ 	.word	0x000022f0


	//   ....[28]....
        /*0188*/ 	.word	0x000023a0


	//   ....[29]....
        /*018c*/ 	.word	0x00002430


	//   ....[30]....
        /*0190*/ 	.word	0x00002440


	//   ....[31]....
        /*0194*/ 	.word	0x00002530


	//   ....[32]....
        /*0198*/ 	.word	0x000025f0


	//   ....[33]....
        /*019c*/ 	.word	0x000026b0


	//   ....[34]....
        /*01a0*/ 	.word	0x00002770


	//   ....[35]....
        /*01a4*/ 	.word	0x00002830


	//   ....[36]....
        /*01a8*/ 	.word	0x000028f0


	//   ....[37]....
        /*01ac*/ 	.word	0x000029b0


	//   ....[38]....
        /*01b0*/ 	.word	0x00002a70


	//   ....[39]....
        /*01b4*/ 	.word	0x00002b10


	//----- nvinfo : EIATTR_CRS_STACK_SIZE
	.align		4
.L_389:
        /*01b8*/ 	.byte	0x04, 0x1e
        /*01ba*/ 	.short	(.L_391 - .L_390)
.L_390:
        /*01bc*/ 	.word	0x00000000


	//----- nvinfo : EIATTR_CBANK_PARAM_SIZE
	.align		4
.L_391:
        /*01c0*/ 	.byte	0x03, 0x19
        /*01c2*/ 	.short	0x002b


	//----- nvinfo : EIATTR_PARAM_CBANK
	.align		4
        /*01c4*/ 	.byte	0x04, 0x0a
        /*01c6*/ 	.short	(.L_393 - .L_392)
	.align		4
.L_392:
        /*01c8*/ 	.word	index@(.nv.constant0._Z15rms_norm_kernelILi9EEvPKvPK6__halfPvffiibbb)
        /*01cc*/ 	.short	0x0380
        /*01ce*/ 	.short	0x002b


	//----- nvinfo : EIATTR_SW_WAR
	.align		4
.L_393:
        /*01d0*/ 	.byte	0x04, 0x36
        /*01d2*/ 	.short	(.L_395 - .L_394)
.L_394:
        /*01d4*/ 	.word	0x00000008
.L_395:


//--------------------- .nv.info._Z15rms_norm_kernelILi8EEvPKvPK6__halfPvffiibbb --------------------------
	.section	.nv.info._Z15rms_norm_kernelILi8EEvPKvPK6__halfPvffiibbb,"",@"SHT_CUDA_INFO"
	.sectionflags	@""
	.align	4


	//----- nvinfo : EIATTR_CUDA_API_VERSION
	.align		4
        /*0000*/ 	.byte	0x04, 0x37
        /*0002*/ 	.short	(.L_397 - .L_396)
.L_396:
        /*0004*/ 	.word	0x00000082


	//----- nvinfo : EIATTR_KPARAM_INFO
	.align		4
.L_397:
        /*0008*/ 	.byte	0x04, 0x17
        /*000a*/ 	.short	(.L_399 - .L_398)
.L_398:
        /*000c*/ 	.word	0x00000000
        /*0010*/ 	.short	0x0009
        /*0012*/ 	.short	0x002a
        /*0014*/ 	.byte	0x00, 0xf0, 0x05, 0x00


	//----- nvinfo : EIATTR_KPARAM_INFO
	.align		4
.L_399:
        /*0018*/ 	.byte	0x04, 0x17
        /*001a*/ 	.short	(.L_401 - .L_400)
.L_400:
        /*001c*/ 	.word	0x00000000
        /*0020*/ 	.short	0x0008
        /*0022*/ 	.short	0x0029
        /*0024*/ 	.byte	0x00, 0xf0, 0x05, 0x00


	//----- nvinfo : EIATTR_KPARAM_INFO
	.align		4
.L_401:
        /*0028*/ 	.byte	0x04, 0x17
        /*002a*/ 	.short	(.L_403 - .L_402)
.L_402:
        /*002c*/ 	.word	0x00000000
        /*0030*/ 	.short	0x0007
        /*0032*/ 	.short	0x0028
        /*0034*/ 	.byte	0x00, 0xf0, 0x05, 0x00


	//----- nvinfo : EIATTR_KPARAM_INFO
	.align		4
.L_403:
        /*0038*/ 	.byte	0x04, 0x17
        /*003a*/ 	.short	(.L_405 - .L_404)
.L_404:
        /*003c*/ 	.word	0x00000000
        /*0040*/ 	.short	0x0006
        /*0042*/ 	.short	0x0024
        /*0044*/ 	.byte	0x00, 0xf0, 0x11, 0x00


	//----- nvinfo : EIATTR_KPARAM_INFO
	.align		4
.L_405:
        /*0048*/ 	.byte	0x04, 0x17
        /*004a*/ 	.short	(.L_407 - .L_406)
.L_406:
        /*004c*/ 	.word	0x00000000
        /*0050*/ 	.short	0x0005
        /*0052*/ 	.short	0x0020
        /*0054*/ 	.byte	0x00, 0xf0, 0x11, 0x00


	//----- nvinfo : EIATTR_KPARAM_INFO
	.align		4
.L_407:
        /*0058*/ 	.byte	0x04, 0x17
        /*005a*/ 	.short	(.L_409 - .L_408)
.L_408:
        /*005c*/ 	.word	0x00000000
        /*0060*/ 	.short	0x0004
        /*0062*/ 	.short	0x001c
        /*0064*/ 	.byte	0x00, 0xf0, 0x11, 0x00


	//----- nvinfo : EIATTR_KPARAM_INFO
	.align		4
.L_409:
        /*0068*/ 	.byte	0x04, 0x17
        /*006a*/ 	.short	(.L_411 - .L_410)
.L_410:
        /*006c*/ 	.word	0x00000000
        /*0070*/ 	.short	0x0003
        /*0072*/ 	.short	0x0018
        /*0074*/ 	.byte	0x00, 0xf0, 0x11, 0x00


	//----- nvinfo : EIATTR_KPARAM_INFO
	.align		4
.L_411:
        /*0078*/ 	.byte	0x04, 0x17
        /*007a*/ 	.short	(.L_413 - .L_412)
.L_412:
        /*007c*/ 	.word	0x00000000
        /*0080*/ 	.short	0x0002
        /*0082*/ 	.short	0x0010
        /*0084*/ 	.byte	0x00, 0xf5, 0x21, 0x00


	//----- nvinfo : EIATTR_KPARAM_INFO
	.align		4
.L_413:
        /*0088*/ 	.byte	0x04, 0x17
        /*008a*/ 	.short	(.L_415 - .L_414)
.L_414:
        /*008c*/ 	.word	0x00000000
        /*0090*/ 	.short	0x0001
        /*0092*/ 	.short	0x0008
        /*0094*/ 	.byte	0x00, 0xf5, 0x21, 0x00


	//----- nvinfo : EIATTR_KPARAM_INFO
	.align		4
.L_415:
        /*0098*/ 	.byte	0x04, 0x17
        /*009a*/ 	.short	(.L_417 - .L_416)
.L_416:
        /*009c*/ 	.word	0x00000000
        /*00a0*/ 	.short	0x0000
        /*00a2*/ 	.short	0x0000
        /*00a4*/ 	.byte	0x00, 0xf5, 0x21, 0x00


	//----- nvinfo : EIATTR_SPARSE_MMA_MASK
	.align		4
.L_417:
        /*00a8*/ 	.byte	0x03, 0x50
        /*00aa*/ 	.short	0x0000


	//----- nvinfo : EIATTR_MAXREG_COUNT
	.align		4
        /*00ac*/ 	.byte	0x03, 0x1b
        /*00ae*/ 	.short	0x00ff


	//----- nvinfo : EIATTR_NUM_BARRIERS
	.align		4
        /*00b0*/ 	.byte	0x02, 0x4c
        /*00b2*/ 	.byte	0x01
	.zero		1


	//----- nvinfo : EIATTR_MERCURY_ISA_VERSION
	.align		4
        /*00b4*/ 	.byte	0x03, 0x5f
        /*00b6*/ 	.short	0x0101


	//----- nvinfo : EIATTR_COOP_GROUP_MASK_REGIDS
	.align		4
        /*00b8*/ 	.byte	0x04, 0x29
        /*00ba*/ 	.short	(.L_419 - .L_418)


	//   ....[0]....
.L_418:
        /*00bc*/ 	.word	0xffffffff


	//   ....[1]....
        /*00c0*/ 	.word	0xffffffff


	//   ....[2]....
        /*00c4*/ 	.word	0xffffffff


	//   ....[3]....
        /*00c8*/ 	.word	0xffffffff


	//   ....[4]....
        /*00cc*/ 	.word	0xffffffff


	//   ....[5]....
        /*00d0*/ 	.word	0xffffffff


	//   ....[6]....
        /*00d4*/ 	.word	0xffffffff


	//   ....[7]....
        /*00d8*/ 	.word	0xffffffff


	//   ....[8]....
        /*00dc*/ 	.word	0xffffffff


	//   ....[9]....
        /*00e0*/ 	.word	0xffffffff


	//----- nvinfo : EIATTR_COOP_GROUP_INSTR_OFFSETS
	.align		4
.L_419:
        /*00e4*/ 	.byte	0x04, 0x28
        /*00e6*/ 	.short	(.L_421 - .L_420)


	//   ....[0]....
.L_420:
        /*00e8*/ 	.word	0x00000ac0


	//   ....[1]....
        /*00ec*/ 	.word	0x00000b40


	//   ....[2]....
        /*00f0*/ 	.word	0x00000b70


	//   ....[3]....
        /*00f4*/ 	.word	0x00000b90


	//   ....[4]....
        /*00f8*/ 	.word	0x00000bb0


	//   ....[5]....
        /*00fc*/ 	.word	0x00000c20


	//   ....[6]....
        /*0100*/ 	.word	0x00000c40


	//   ....[7]....
        /*0104*/ 	.word	0x00000c60


	//   ....[8]....
        /*0108*/ 	.word	0x00000c90


	//   ....[9]....
        /*010c*/ 	.word	0x00000cb0


	//----- nvinfo : EIATTR_VRC_CTA_INIT_COUNT
	.align		4
.L_421:
        /*0110*/ 	.byte	0x02, 0x4a
	.zero		1
	.zero		1


	//----- nvinfo : EIATTR_EXIT_INSTR_OFFSETS
	.align		4
        /*0114*/ 	.byte	0x04, 0x1c
        /*0116*/ 	.short	(.L_423 - .L_422)


	//   ....[0]....
.L_422:
        /*0118*/ 	.word	0x00000d70


	//   ....[1]....
        /*011c*/ 	.word	0x00000e60


	//   ....[2]....
        /*0120*/ 	.word	0x00000f20


	//   ....[3]....
        /*0124*/ 	.word	0x00000fe0


	//   ....[4]....
        /*0128*/ 	.word	0x000010a0


	//   ....[5]....
        /*012c*/ 	.word	0x00001160


	//   ....[6]....
        /*0130*/ 	.word	0x00001220


	//   ....[7]....
        /*0134*/ 	.word	0x000012e0


	//   ....[8]....
        /*0138*/ 	.word	0x00001380


	//   ....[9]....
        /*013c*/ 	.word	0x00001390


	//   ....[10]....
        /*0140*/ 	.word	0x000014a0


	//   ....[11]....
        /*0144*/ 	.word	0x00001580


	//   ....[12]....
        /*0148*/ 	.word	0x00001660


	//   ....[13]....
        /*014c*/ 	.word	0x00001740


	//   ....[14]....
        /*0150*/ 	.word	0x00001820


	//   ....[15]....
        /*0154*/ 	.word	0x00001900


	//   ....[16]....
        /*0158*/ 	.word	0x000019e0


	//   ....[17]....
        /*015c*/ 	.word	0x00001aa0


	//   ....[18]....
        /*0160*/ 	.word	0x00001b20


	//   ....[19]....
        /*0164*/ 	.word	0x00001c00


	//   ....[20]....
        /*0168*/ 	.word	0x00001cb0


	//   ....[21]....
        /*016c*/ 	.word	0x00001d60


	//   ....[22]....
        /*0170*/ 	.word	0x00001e10


	//   ....[23]....
        /*0174*/ 	.word	0x00001ec0


	//   ....[24]....
        /*0178*/ 	.word	0x00001f70


	//   ....[25]....
        /*017c*/ 	.word	0x00002020


	//   ....[26]....
        /*0180*/ 	.word	0x000020b0


	//   ....[27]....
        /*0184*/ 	.word	0x000020c0


	//   ....[28]....
        /*0188*/ 	.word	0x000021b0


	//   ....[29]....
        /*018c*/ 	.word	0x00002270


	//   ....[30]....
        /*0190*/ 	.word	0x00002330


	//   ....[31]....
        /*0194*/ 	.word	0x000023f0


	//   ....[32]....
        /*0198*/ 	.word	0x000024b0


	//   ....[33]....
        /*019c*/ 	.word	0x00002570


	//   ....[34]....
        /*01a0*/ 	.word	0x00002630


	//   ....[35]....
        /*01a4*/ 	.word	0x000026d0


	//----- nvinfo : EIATTR_CRS_STACK_SIZE
	.align		4
.L_423:
        /*01a8*/ 	.byte	0x04, 0x1e
        /*01aa*/ 	.short	(.L_425 - .L_424)
.L_424:
        /*01ac*/ 	.word	0x00000000


	//----- nvinfo : EIATTR_CBANK_PARAM_SIZE
	.align		4
.L_425:
        /*01b0*/ 	.byte	0x03, 0x19
        /*01b2*/ 	.short	0x002b


	//----- nvinfo : EIATTR_PARAM_CBANK
	.align		4
        /*01b4*/ 	.byte	0x04, 0x0a
        /*01b6*/ 	.short	(.L_427 - .L_426)
	.align		4
.L_426:
        /*01b8*/ 	.word	index@(.nv.constant0._Z15rms_norm_kernelILi8EEvPKvPK6__halfPvffiibbb)
        /*01bc*/ 	.short	0x0380
        /*01be*/ 	.short	0x002b


	//----- nvinfo : EIATTR_SW_WAR
	.align		4
.L_427:
        /*01c0*/ 	.byte	0x04, 0x36
        /*01c2*/ 	.short	(.L_429 - .L_428)
.L_428:
        /*01c4*/ 	.word	0x00000008
.L_429:


//--------------------- .nv.info._Z15rms_norm_kernelILi7EEvPKvPK6__halfPvffiibbb --------------------------
	.section	.nv.info._Z15rms_norm_kernelILi7EEvPKvPK6__halfPvffiibbb,"",@"SHT_CUDA_INFO"
	.sectionflags	@""
	.align	4


	//----- nvinfo : EIATTR_CUDA_API_VERSION
	.align		4
        /*0000*/ 	.byte	0x04, 0x37
        /*0002*/ 	.short	(.L_431 - .L_430)
.L_430:
        /*0004*/ 	.word	0x00000082


	//----- nvinfo : EIATTR_KPARAM_INFO
	.align		4
.L_431:
        /*0008*/ 	.byte	0x04, 0x17
        /*000a*/ 	.short	(.L_433 - .L_432)
.L_432:
        /*000c*/ 	.word	0x00000000
        /*0010*/ 	.short	0x0009
        /*0012*/ 	.short	0x002a
        /*0014*/ 	.byte	0x00, 0xf0, 0x05, 0x00


	//----- nvinfo : EIATTR_KPARAM_INFO
	.align		4
.L_433:
        /*0018*/ 	.byte	0x04, 0x17
        /*001a*/ 	.short	(.L_435 - .L_434)
.L_434:
        /*001c*/ 	.word	0x00000000
        /*0020*/ 	.short	0x0008
        /*0022*/ 	.short	0x0029
        /*0024*/ 	.byte	0x00, 0xf0, 0x05, 0x00


	//----- nvinfo : EIATTR_KPARAM_INFO
	.align		4
.L_435:
        /*0028*/ 	.byte	0x04, 0x17
        /*002a*/ 	.short	(.L_437 - .L_436)
.L_436:
        /*002c*/ 	.word	0x00000000
        /*0030*/ 	.short	0x0007
        /*0032*/ 	.short	0x0028
        /*0034*/ 	.byte	0x00, 0xf0, 0x05, 0x00


	//----- nvinfo : EIATTR_KPARAM_INFO
	.align		4
.L_437:
        /*0038*/ 	.byte	0x04, 0x17
        /*003a*/ 	.short	(.L_439 - .L_438)
.L_438:
        /*003c*/ 	.word	0x00000000
        /*0040*/ 	.short	0x0006
        /*0042*/ 	.short	0x0024
        /*0044*/ 	.byte	0x00, 0xf0, 0x11, 0x00


	//----- nvinfo : EIATTR_KPARAM_INFO
	.align		4
.L_439:
        /*0048*/ 	.byte	0x04, 0x17
        /*004a*/ 	.short	(.L_441 - .L_440)
.L_440:
        /*004c*/ 	.word	0x00000000
        /*0050*/ 	.short	0x0005
        /*0052*/ 	.short	0x0020
        /*0054*/ 	.byte	0x00, 0xf0, 0x11, 0x00


	//----- nvinfo : EIATTR_KPARAM_INFO
	.align		4
.L_441:
        /*0058*/ 	.byte	0x04, 0x17
        /*005a*/ 	.short	(.L_443 - .L_442)
.L_442:
        /*005c*/ 	.word	0x00000000
        /*0060*/ 	.short	0x0004
        /*0062*/ 	.short	0x001c
        /*0064*/ 	.byte	0x00, 0xf0, 0x11, 0x00


	//----- nvinfo : EIATTR_KPARAM_INFO
	.align		4
.L_443:
        /*0068*/ 	.byte	0x04, 0x17
        /*006a*/ 	.short	(.L_445 - .L_444)
.L_444:
        /*006c*/ 	.word	0x00000000
        /*0070*/ 	.short	0x0003
        /*0072*/ 	.short	0x0018
        /*0074*/ 	.byte	0x00, 0xf0, 0x11, 0x00


	//----- nvinfo : EIATTR_KPARAM_INFO
	.align		4
.L_445:
        /*0078*/ 	.byte	0x04, 0x17
        /*007a*/ 	.short	(.L_447 - .L_446)
.L_446:
        /*007c*/ 	.word	0x00000000
        /*0080*/ 	.short	0x0002
        /*0082*/ 	.short	0x0010
        /*0084*/ 	.byte	0x00, 0xf5, 0x21, 0x00


	//----- nvinfo : EIATTR_KPARAM_INFO
	.align		4
.L_447:
        /*0088*/ 	.byte	0x04, 0x17
        /*008a*/ 	.short	(.L_449 - .L_448)
.L_448:
        /*008c*/ 	.word	0x00000000
        /*0090*/ 	.short	0x0001
        /*0092*/ 	.short	0x0008
        /*0094*/ 	.byte	0x00, 0xf5, 0x21, 0x00


	//----- nvinfo : EIATTR_KPARAM_INFO
	.align		4
.L_449:
        /*0098*/ 	.byte	0x04, 0x17
        /*009a*/ 	.short	(.L_451 - .L_450)
.L_450:
        /*009c*/ 	.word	0x00000000
        /*00a0*/ 	.short	0x0000
        /*00a2*/ 	.short	0x0000
        /*00a4*/ 	.byte	0x00, 0xf5, 0x21, 0x00


	//----- nvinfo : EIATTR_SPARSE_MMA_MASK
	.align		4
.L_451:
        /*00a8*/ 	.byte	0x03, 0x50
        /*00aa*/ 	.short	0x0000


	//----- nvinfo : EIATTR_MAXREG_COUNT
	.align		4
        /*00ac*/ 	.byte	0x03, 0x1b
        /*00ae*/ 	.short	0x00ff


	//----- nvinfo : EIATTR_NUM_BARRIERS
	.align		4
        /*00b0*/ 	.byte	0x02, 0x4c
        /*00b2*/ 	.byte	0x01
	.zero		1


	//----- nvinfo : EIATTR_MERCURY_ISA_VERSION
	.align		4
        /*00b4*/ 	.byte	0x03, 0x5f
        /*00b6*/ 	.short	0x0101


	//----- nvinfo : EIATTR_COOP_GROUP_MASK_REGIDS
	.align		4
        /*00b8*/ 	.byte	0x04, 0x29
        /*00ba*/ 	.short	(.L_453 - .L_452)


	//   ....[0]....
.L_452:
        /*00bc*/ 	.word	0xffffffff


	//   ....[1]....
        /*00c0*/ 	.word	0xffffffff


	//   ....[2]....
        /*00c4*/ 	.word	0xffffffff


	//   ....[3]....
        /*00c8*/ 	.word	0xffffffff


	//   ....[4]....
        /*00cc*/ 	.word	0xffffffff


	//   ....[5]....
        /*00d0*/ 	.word	0xffffffff


	//   ....[6]....
        /*00d4*/ 	.word	0xffffffff


	//   ....[7]....
        /*00d8*/ 	.word	0xffffffff


	//   ....[8]....
        /*00dc*/ 	.word	0xffffffff


	//   ....[9]....
        /*00e0*/ 	.word	0xffffffff


	//----- nvinfo : EIATTR_COOP_GROUP_INSTR_OFFSETS
	.align		4
.L_453:
        /*00e4*/ 	.byte	0x04, 0x28
        /*00e6*/ 	.short	(.L_455 - .L_454)


	//   ....[0]....
.L_454:
        /*00e8*/ 	.word	0x000009a0


	//   ....[1]....
        /*00ec*/ 	.word	0x00000a20


	//   ....[2]....
        /*00f0*/ 	.word	0x00000a50


	//   ....[3]....
        /*00f4*/ 	.word	0x00000a70


	//   ....[4]....
        /*00f8*/ 	.word	0x00000a90


	//   ....[5]....
        /*00fc*/ 	.word	0x00000b10


	//   ....[6]....
        /*0100*/ 	.word	0x00000b30


	//   ....[7]....
        /*0104*/ 	.word	0x00000b50


	//   ....[8]....
        /*0108*/ 	.word	0x00000b70


	//   ....[9]....
        /*010c*/ 	.word	0x00000b90


	//----- nvinfo : EIATTR_VRC_CTA_INIT_COUNT
	.align		4
.L_455:
        /*0110*/ 	.byte	0x02, 0x4a
	.zero		1
	.zero		1


	//----- nvinfo : EIATTR_EXIT_INSTR_OFFSETS
	.align		4
        /*0114*/ 	.byte	0x04, 0x1c
        /*0116*/ 	.short	(.L_457 - .L_456)


	//   ....[0]....
.L_456:
        /*0118*/ 	.word	0x00000c50


	//   ....[1]....
        /*011c*/ 	.word	0x00000d40


	//   ....[2]....
        /*0120*/ 	.word	0x00000e00


	//   ....[3]....
        /*0124*/ 	.word	0x00000ec0


	//   ....[4]....
        /*0128*/ 	.word	0x00000f80


	//   ....[5]....
        /*012c*/ 	.word	0x00001040


	//   ....[6]....
        /*0130*/ 	.word	0x00001100


	//   ....[7]....
        /*0134*/ 	.word	0x000011a0


	//   ....[8]....
        /*0138*/ 	.word	0x000011b0


	//   ....[9]....
        /*013c*/ 	.word	0x000012c0


	//   ....[10]....
        /*0140*/ 	.word	0x000013a0


	//   ....[11]....
        /*0144*/ 	.word	0x00001480


	//   ....[12]....
        /*0148*/ 	.word	0x00001560


	//   ....[13]....
        /*014c*/ 	.word	0x00001640


	//   ....[14]....
        /*0150*/ 	.word	0x00001720


	//   ....[15]....
        /*0154*/ 	.word	0x000017e0


	//   ....[16]....
        /*0158*/ 	.word	0x00001860


	//   ....[17]....
        /*015c*/ 	.word	0x00001940


	//   ....[18]....
        /*0160*/ 	.word	0x000019f0


	//   ....[19]....
        /*0164*/ 	.word	0x00001aa0


	//   ....[20]....
        /*0168*/ 	.word	0x00001b50


	//   ....[21]....
        /*016c*/ 	.word	0x00001c00


	//   ....[22]....
        /*0170*/ 	.word	0x00001cb0


	//   ....[23]....
        /*0174*/ 	.word	0x00001d40


	//   ....[24]....
        /*0178*/ 	.word	0x00001d50


	//   ....[25]....
        /*017c*/ 	.word	0x00001e40


	//   ....[26]....
        /*0180*/ 	.word	0x00001f00


	//   ....[27]....
        /*0184*/ 	.word	0x00001fc0


	//   ....[28]....
        /*0188*/ 	.word	0x00002080


	//   ....[29]....
        /*018c*/ 	.word	0x00002140


	//   ....[30]....
        /*0190*/ 	.word	0x00002200


	//   ....[31]....
        /*0194*/ 	.word	0x000022a0


	//----- nvinfo : EIATTR_CRS_STACK_SIZE
	.align		4
.L_457:
        /*0198*/ 	.byte	0x04, 0x1e
        /*019a*/ 	.short	(.L_459 - .L_458)
.L_458:
        /*019c*/ 	.word	0x00000000


	//----- nvinfo : EIATTR_CBANK_PARAM_SIZE
	.align		4
.L_459:
        /*01a0*/ 	.byte	0x03, 0x19
        /*01a2*/ 	.short	0x002b


	//----- nvinfo : EIATTR_PARAM_CBANK
	.align		4
        /*01a4*/ 	.byte	0x04, 0x0a
        /*01a6*/ 	.short	(.L_461 - .L_460)
	.align		4
.L_460:
        /*01a8*/ 	.word	index@(.nv.constant0._Z15rms_norm_kernelILi7EEvPKvPK6__halfPvffiibbb)
        /*01ac*/ 	.short	0x0380
        /*01ae*/ 	.short	0x002b


	//----- nvinfo : EIATTR_SW_WAR
	.align		4
.L_461:
        /*01b0*/ 	.byte	0x04, 0x36
        /*01b2*/ 	.short	(.L_463 - .L_462)
.L_462:
        /*01b4*/ 	.word	0x00000008
.L_463:


//--------------------- .nv.info._Z15rms_norm_kernelILi6EEvPKvPK6__halfPvffiibbb --------------------------
	.section	.nv.info._Z15rms_norm_kernelILi6EEvPKvPK6__halfPvffiibbb,"",@"SHT_CUDA_INFO"
	.sectionflags	@""
	.align	4


	//----- nvinfo : EIATTR_CUDA_API_VERSION
	.align		4
        /*0000*/ 	.byte	0x04, 0x37
        /*0002*/ 	.short	(.L_465 - .L_464)
.L_464:
        /*0004*/ 	.word	0x00000082


	//----- nvinfo : EIATTR_KPARAM_INFO
	.align		4
.L_465:
        /*0008*/ 	.byte	0x04, 0x17
        /*000a*/ 	.short	(.L_467 - .L_466)
.L_466:
        /*000c*/ 	.word	0x00000000
        /*0010*/ 	.short	0x0009
        /*0012*/ 	.short	0x002a
        /*0014*/ 	.byte	0x00, 0xf0, 0x05, 0x00


	//----- nvinfo : EIATTR_KPARAM_INFO
	.align		4
.L_467:
        /*0018*/ 	.byte	0x04, 0x17
        /*001a*/ 	.short	(.L_469 - .L_468)
.L_468:
        /*001c*/ 	.word	0x00000000
        /*0020*/ 	.short	0x0008
        /*0022*/ 	.short	0x0029
        /*0024*/ 	.byte	0x00, 0xf0, 0x05, 0x00


	//----- nvinfo : EIATTR_KPARAM_INFO
	.align		4
.L_469:
        /*0028*/ 	.byte	0x04, 0x17
        /*002a*/ 	.short	(.L_471 - .L_470)
.L_470:
        /*002c*/ 	.word	0x00000000
        /*0030*/ 	.short	0x0007
        /*0032*/ 	.short	0x0028
        /*0034*/ 	.byte	0x00, 0xf0, 0x05, 0x00


	//----- nvinfo : EIATTR_KPARAM_INFO
	.align		4
.L_471:
        /*0038*/ 	.byte	0x04, 0x17
        /*003a*/ 	.short	(.L_473 - .L_472)
.L_472:
        /*003c*/ 	.word	0x00000000
        /*0040*/ 	.short	0x0006
        /*0042*/ 	.short	0x0024
        /*0044*/ 	.byte	0x00, 0xf0, 0x11, 0x00


	//----- nvinfo : EIATTR_KPARAM_INFO
	.align		4
.L_473:
        /*0048*/ 	.byte	0x04, 0x17
        /*004a*/ 	.short	(.L_475 - .L_474)
.L_474:
        /*004c*/ 	.word	0x00000000
        /*0050*/ 	.short	0x0005
        /*0052*/ 	.short	0x0020
        /*0054*/ 	.byte	0x00, 0xf0, 0x11, 0x00


	//----- nvinfo : EIATTR_KPARAM_INFO
	.align		4
.L_475:
        /*0058*/ 	.byte	0x04, 0x17
        /*005a*/ 	.short	(.L_477 - .L_476)
.L_476:
        /*005c*/ 	.word	0x00000000
        /*0060*/ 	.short	0x0004
        /*0062*/ 	.short	0x001c
        /*0064*/ 	.byte	0x00, 0xf0, 0x11, 0x00


	//----- nvinfo : EIATTR_KPARAM_INFO
	.align		4
.L_477:
        /*0068*/ 	.byte	0x04, 0x17
        /*006a*/ 	.short	(.L_479 - .L_478)
.L_478:
        /*006c*/ 	.word	0x00000000
        /*0070*/ 	.short	0x0003
        /*0072*/ 	.short	0x0018
        /*0074*/ 	.byte	0x00, 0xf0, 0x11, 0x00


	//----- nvinfo : EIATTR_KPARAM_INFO
	.align		4
.L_479:
        /*0078*/ 	.byte	0x04, 0x17
        /*007a*/ 	.short	(.L_481 - .L_480)
.L_480:
        /*007c*/ 	.word	0x00000000
        /*0080*/ 	.short	0x0002
        /*0082*/ 	.short	0x0010
        /*0084*/ 	.byte	0x00, 0xf5, 0x21, 0x00


	//----- nvinfo : EIATTR_KPARAM_INFO
	.align		4
.L_481:
        /*0088*/ 	.byte	0x04, 0x17
        /*008a*/ 	.short	(.L_483 - .L_482)
.L_482:
        /*008c*/ 	.word	0x00000000
        /*0090*/ 	.short	0x0001
        /*0092*/ 	.short	0x0008
        /*0094*/ 	.byte	0x00, 0xf5, 0x21, 0x00


	//----- nvinfo : EIATTR_KPARAM_INFO
	.align		4
.L_483:
        /*0098*/ 	.byte	0x04, 0x17
        /*009a*/ 	.short	(.L_485 - .L_484)
.L_484:
        /*009c*/ 	.word	0x00000000
        /*00a0*/ 	.short	0x0000
        /*00a2*/ 	.short	0x0000
        /*00a4*/ 	.byte	0x00, 0xf5, 0x21, 0x00


	//----- nvinfo : EIATTR_SPARSE_MMA_MASK
	.align		4
.L_485:
        /*00a8*/ 	.byte	0x03, 0x50
        /*00aa*/ 	.short	0x0000


	//----- nvinfo : EIATTR_MAXREG_COUNT
	.align		4
        /*00ac*/ 	.byte	0x03, 0x1b
        /*00ae*/ 	.short	0x00ff


	//----- nvinfo : EIATTR_NUM_BARRIERS
	.align		4
        /*00b0*/ 	.byte	0x02, 0x4c
        /*00b2*/ 	.byte	0x01
	.zero		1


	//----- nvinfo : EIATTR_MERCURY_ISA_VERSION
	.align		4
        /*00b4*/ 	.byte	0x03, 0x5f
        /*00b6*/ 	.short	0x0101


	//----- nvinfo : EIATTR_COOP_GROUP_MASK_REGIDS
	.align		4
        /*00b8*/ 	.byte	0x04, 0x29
        /*00ba*/ 	.short	(.L_487 - .L_486)


	//   ....[0]....
.L_486:
        /*00bc*/ 	.word	0xffffffff


	//   ....[1]....
        /*00c0*/ 	.word	0xffffffff


	//   ....[2]....
        /*00c4*/ 	.word	0xffffffff


	//   ....[3]....
        /*00c8*/ 	.word	0xffffffff


	//   ....[4]....
        /*00cc*/ 	.word	0xffffffff


	//   ....[5]....
        /*00d0*/ 	.word	0xffffffff


	//   ....[6]....
        /*00d4*/ 	.word	0xffffffff


	//   ....[7]....
        /*00d8*/ 	.word	0xffffffff


	//   ....[8]....
        /*00dc*/ 	.word	0xffffffff


	//   ....[9]....
        /*00e0*/ 	.word	0xffffffff


	//----- nvinfo : EIATTR_COOP_GROUP_INSTR_OFFSETS
	.align		4
.L_487:
        /*00e4*/ 	.byte	0x04, 0x28
        /*00e6*/ 	.short	(.L_489 - .L_488)


	//   ....[0]....
.L_488:
        /*00e8*/ 	.word	0x00000880


	//   ....[1]....
        /*00ec*/ 	.word	0x00000900


	//   ....[2]....
        /*00f0*/ 	.word	0x00000930


	//   ....[3]....
        /*00f4*/ 	.word	0x00000950


	//   ....[4]....
        /*00f8*/ 	.word	0x00000970


	//   ....[5]....
        /*00fc*/ 	.word	0x000009f0


	//   ....[6]....
        /*0100*/ 	.word	0x00000a10


	//   ....[7]....
        /*0104*/ 	.word	0x00000a30


	//   ....[8]....
        /*0108*/ 	.word	0x00000a50


	//   ....[9]....
        /*010c*/ 	.word	0x00000a70


	//----- nvinfo : EIATTR_VRC_CTA_INIT_COUNT
	.align		4
.L_489:
        /*0110*/ 	.byte	0x02, 0x4a
	.zero		1
	.zero		1


	//----- nvinfo : EIATTR_EXIT_INSTR_OFFSETS
	.align		4
        /*0114*/ 	.byte	0x04, 0x1c
        /*0116*/ 	.short	(.L_491 - .L_490)


	//   ....[0]....
.L_490:
        /*0118*/ 	.word	0x00000b30


	//   ....[1]....
        /*011c*/ 	.word	0x00000c20


	//   ....[2]....
        /*0120*/ 	.word	0x00000ce0


	//   ....[3]....
        /*0124*/ 	.word	0x00000da0


	//   ....[4]....
        /*0128*/ 	.word	0x00000e60


	//   ....[5]....
        /*012c*/ 	.word	0x00000f20


	//   ....[6]....
        /*0130*/ 	.word	0x00000fc0


	//   ....[7]....
        /*0134*/ 	.word	0x00000fd0


	//   ....[8]....
        /*0138*/ 	.word	0x000010e0


	//   ....[9]....
        /*013c*/ 	.word	0x000011c0


	//   ....[10]....
        /*0140*/ 	.word	0x000012a0


	//   ....[11]....
        /*0144*/ 	.word	0x00001380


	//   ....[12]....
        /*0148*/ 	.word	0x00001460


	//   ....[13]....
        /*014c*/ 	.word	0x00001520


	//   ....[14]....
        /*0150*/ 	.word	0x000015a0


	//   ....[15]....
        /*0154*/ 	.word	0x00001680


	//   ....[16]....
        /*0158*/ 	.word	0x00001730


	//   ....[17]....
        /*015c*/ 	.word	0x000017e0


	//   ....[18]....
        /*0160*/ 	.word	0x00001890


	//   ....[19]....
        /*0164*/ 	.word	0x00001940


	//   ....[20]....
        /*0168*/ 	.word	0x000019d0


	//   ....[21]....
        /*016c*/ 	.word	0x000019e0


	//   ....[22]....
        /*0170*/ 	.word	0x00001ad0


	//   ....[23]....
        /*0174*/ 	.word	0x00001b90


	//   ....[24]....
        /*0178*/ 	.word	0x00001c50


	//   ....[25]....
        /*017c*/ 	.word	0x00001d10


	//   ....[26]....
        /*0180*/ 	.word	0x00001dd0


	//   ....[27]....
        /*0184*/ 	.word	0x00001e70


	//----- nvinfo : EIATTR_CRS_STACK_SIZE
	.align		4
.L_491:
        /*0188*/ 	.byte	0x04, 0x1e
        /*018a*/ 	.short	(.L_493 - .L_492)
.L_492:
        /*018c*/ 	.word	0x00000000


	//----- nvinfo : EIATTR_CBANK_PARAM_SIZE
	.align		4
.L_493:
        /*0190*/ 	.byte	0x03, 0x19
        /*0192*/ 	.short	0x002b


	//----- nvinfo : EIATTR_PARAM_CBANK
	.align		4
        /*0194*/ 	.byte	0x04, 0x0a
        /*0196*/ 	.short	(.L_495 - .L_494)
	.align		4
.L_494:
        /*0198*/ 	.word	index@(.nv.constant0._Z15rms_norm_kernelILi6EEvPKvPK6__halfPvffiibbb)
        /*019c*/ 	.short	0x0380
        /*019e*/ 	.short	0x002b


	//----- nvinfo : EIATTR_SW_WAR
	.align		4
.L_495:
        /*01a0*/ 	.byte	0x04, 0x36
        /*01a2*/ 	.short	(.L_497 - .L_496)
.L_496:
        /*01a4*/ 	.word	0x00000008
.L_497:


//--------------------- .nv.info._Z15rms_norm_kernelILi5EEvPKvPK6__halfPvffiibbb --------------------------
	.section	.nv.info._Z15rms_norm_kernelILi5EEvPKvPK6__halfPvffiibbb,"",@"SHT_CUDA_INFO"
	.sectionflags	@""
	.align	4


	//----- nvinfo : EIATTR_CUDA_API_VERSION
	.align		4
        /*0000*/ 	.byte	0x04, 0x37
        /*0002*/ 	.short	(.L_499 - .L_498)
.L_498:
        /*0004*/ 	.word	0x00000082


	//----- nvinfo : EIATTR_KPARAM_INFO
	.align		4
.L_499:
        /*0008*/ 	.byte	0x04, 0x17
        /*000a*/ 	.short	(.L_501 - .L_500)
.L_500:
        /*000c*/ 	.word	0x00000000
        /*0010*/ 	.short	0x0009
        /*0012*/ 	.short	0x002a
        /*0014*/ 	.byte	0x00, 0xf0, 0x05, 0x00


	//----- nvinfo : EIATTR_KPARAM_INFO
	.align		4
.L_501:
        /*0018*/ 	.byte	0x04, 0x17
        /*001a*/ 	.short	(.L_503 - .L_502)
.L_502:
        /*001c*/ 	.word	0x00000000
        /*0020*/ 	.short	0x0008
        /*0022*/ 	.short	0x0029
        /*0024*/ 	.byte	0x00, 0xf0, 0x05, 0x00


	//----- nvinfo : EIATTR_KPARAM_INFO
	.align		4
.L_503:
        /*0028*/ 	.byte	0x04, 0x17
        /*002a*/ 	.short	(.L_505 - .L_504)
.L_504:
        /*002c*/ 	.word	0x00000000
        /*0030*/ 	.short	0x0007
        /*0032*/ 	.short	0x0028
        /*0034*/ 	.byte	0x00, 0xf0, 0x05, 0x00


	//----- nvinfo : EIATTR_KPARAM_INFO
	.align		4
.L_505:
        /*0038*/ 	.byte	0x04, 0x17
        /*003a*/ 	.short	(.L_507 - .L_506)
.L_506:
        /*003c*/ 	.word	0x00000000
        /*0040*/ 	.short	0x0006
        /*0042*/ 	.short	0x0024
        /*0044*/ 	.byte	0x00, 0xf0, 0x11, 0x00


	//----- nvinfo : EIATTR_KPARAM_INFO
	.align		4
.L_507:
        /*0048*/ 	.byte	0x04, 0x17
        /*004a*/ 	.short	(.L_509 - .L_508)
.L_508:
        /*004c*/ 	.word	0x00000000
        /*0050*/ 	.short	0x0005
        /*0052*/ 	.short	0x0020
        /*0054*/ 	.byte	0x00, 0xf0, 0x11, 0x00


	//----- nvinfo : EIATTR_KPARAM_INFO
	.align		4
.L_509:
        /*0058*/ 	.byte	0x04, 0x17
        /*005a*/ 	.short	(.L_511 - .L_510)
.L_510:
        /*005c*/ 	.word	0x00000000
        /*0060*/ 	.short	0x0004
        /*0062*/ 	.short	0x001c
        /*0064*/ 	.byte	0x00, 0xf0, 0x11, 0x00


	//----- nvinfo : EIATTR_KPARAM_INFO
	.align		4
.L_511:
        /*0068*/ 	.byte	0x04, 0x17
        /*006a*/ 	.short	(.L_513 - .L_512)
.L_512:
        /*006c*/ 	.word	0x00000000
        /*0070*/ 	.short	0x0003
        /*0072*/ 	.short	0x0018
        /*0074*/ 	.byte	0x00, 0xf0, 0x11, 0x00


	//----- nvinfo : EIATTR_KPARAM_INFO
	.align		4
.L_513:
        /*0078*/ 	.byte	0x04, 0x17
        /*007a*/ 	.short	(.L_515 - .L_514)
.L_514:
        /*007c*/ 	.word	0x00000000
        /*0080*/ 	.short	0x0002
        /*0082*/ 	.short	0x0010
        /*0084*/ 	.byte	0x00, 0xf5, 0x21, 0x00


	//----- nvinfo : EIATTR_KPARAM_INFO
	.align		4
.L_515:
        /*0088*/ 	.byte	0x04, 0x17
        /*008a*/ 	.short	(.L_517 - .L_516)
.L_516:
        /*008c*/ 	.word	0x00000000
        /*0090*/ 	.short	0x0001
        /*0092*/ 	.short	0x0008
        /*0094*/ 	.byte	0x00, 0xf5, 0x21, 0x00


	//----- nvinfo : EIATTR_KPARAM_INFO
	.align		4
.L_517:
        /*0098*/ 	.byte	0x04, 0x17
        /*009a*/ 	.short	(.L_519 - .L_518)
.L_518:
        /*009c*/ 	.word	0x00000000
        /*00a0*/ 	.short	0x0000
        /*00a2*/ 	.short	0x0000
        /*00a4*/ 	.byte	0x00, 0xf5, 0x21, 0x00


	//----- nvinfo : EIATTR_SPARSE_MMA_MASK
	.align		4
.L_519:
        /*00a8*/ 	.byte	0x03, 0x50
        /*00aa*/ 	.short	0x0000


	//----- nvinfo : EIATTR_MAXREG_COUNT
	.align		4
        /*00ac*/ 	.byte	0x03, 0x1b
        /*00ae*/ 	.short	0x00ff


	//----- nvinfo : EIATTR_NUM_BARRIERS
	.align		4
        /*00b0*/ 	.byte	0x02, 0x4c
        /*00b2*/ 	.byte	0x01
	.zero		1


	//----- nvinfo : EIATTR_MERCURY_ISA_VERSION
	.align		4
        /*00b4*/ 	.byte	0x03, 0x5f
        /*00b6*/ 	.short	0x0101


	//----- nvinfo : EIATTR_COOP_GROUP_MASK_REGIDS
	.align		4
        /*00b8*/ 	.byte	0x04, 0x29
        /*00ba*/ 	.short	(.L_521 - .L_520)


	//   ....[0]....
.L_520:
        /*00bc*/ 	.word	0xffffffff


	//   ....[1]....
        /*00c0*/ 	.word	0xffffffff


	//   ....[2]....
        /*00c4*/ 	.word	0xffffffff


	//   ....[3]....
        /*00c8*/ 	.word	0xffffffff


	//   ....[4]....
        /*00cc*/ 	.word	0xffffffff


	//   ....[5]....
        /*00d0*/ 	.word	0xffffffff


	//   ....[6]....
        /*00d4*/ 	.word	0xffffffff


	//   ....[7]....
        /*00d8*/ 	.word	0xffffffff


	//   ....[8]....
        /*00dc*/ 	.word	0xffffffff


	//   ....[9]....
        /*00e0*/ 	.word	0xffffffff


	//----- nvinfo : EIATTR_COOP_GROUP_INSTR_OFFSETS
	.align		4
.L_521:
        /*00e4*/ 	.byte	0x04, 0x28
        /*00e6*/ 	.short	(.L_523 - .L_522)


	//   ....[0]....
.L_522:
        /*00e8*/ 	.word	0x00000760


	//   ....[1]....
        /*00ec*/ 	.word	0x000007e0


	//   ....[2]....
        /*00f0*/ 	.word	0x00000810


	//   ....[3]....
        /*00f4*/ 	.word	0x00000830


	//   ....[4]....
        /*00f8*/ 	.word	0x00000850


	//   ....[5]....
        /*00fc*/ 	.word	0x000008d0


	//   ....[6]....
        /*0100*/ 	.word	0x000008f0


	//   ....[7]....
        /*0104*/ 	.word	0x00000910


	//   ....[8]....
        /*0108*/ 	.word	0x00000930


	//   ....[9]....
        /*010c*/ 	.word	0x00000950


	//----- nvinfo : EIATTR_VRC_CTA_INIT_COUNT
	.align		4
.L_523:
        /*0110*/ 	.byte	0x02, 0x4a
	.zero		1
	.zero		1


	//----- nvinfo : EIATTR_EXIT_INSTR_OFFSETS
	.align		4
        /*0114*/ 	.byte	0x04, 0x1c
        /*0116*/ 	.short	(.L_525 - .L_524)


	//   ....[0]....
.L_524:
        /*0118*/ 	.word	0x00000a10


	//   ....[1]....
        /*011c*/ 	.word	0x00000b00


	//   ....[2]....
        /*0120*/ 	.word	0x00000bc0


	//   ....[3]....
        /*0124*/ 	.word	0x00000c80


	//   ....[4]....
        /*0128*/ 	.word	0x00000d40


	//   ....[5]....
        /*012c*/ 	.word	0x00000de0


	//   ....[6]....
        /*0130*/ 	.word	0x00000df0


	//   ....[7]....
        /*0134*/ 	.word	0x00000f00


	//   ....[8]....
        /*0138*/ 	.word	0x00000fe0


	//   ....[9]....
        /*013c*/ 	.word	0x000010c0


	//   ....[10]....
        /*0140*/ 	.word	0x000011a0


	//   ....[11]....
        /*0144*/ 	.word	0x00001260


	//   ....[12]....
        /*0148*/ 	.word	0x000012e0


	//   ....[13]....
        /*014c*/ 	.word	0x000013c0


	//   ....[14]....
        /*0150*/ 	.word	0x00001470


	//   ....[15]....
        /*0154*/ 	.word	0x00001520


	//   ....[16]....
        /*0158*/ 	.word	0x000015d0


	//   ....[17]....
        /*015c*/ 	.word	0x00001660


	//   ....[18]....
        /*0160*/ 	.word	0x00001670


	//   ....[19]....
        /*0164*/ 	.word	0x00001760


	//   ....[20]....
        /*0168*/ 	.word	0x00001820


	//   ....[21]....
        /*016c*/ 	.word	0x000018e0


	//   ....[22]....
        /*0170*/ 	.word	0x000019a0


	//   ....[23]....
        /*0174*/ 	.word	0x00001a40


	//----- nvinfo : EIATTR_CRS_STACK_SIZE
	.align		4
.L_525:
        /*0178*/ 	.byte	0x04, 0x1e
        /*017a*/ 	.short	(.L_527 - .L_526)
.L_526:
        /*017c*/ 	.word	0x00000000


	//----- nvinfo : EIATTR_CBANK_PARAM_SIZE
	.align		4
.L_527:
        /*0180*/ 	.byte	0x03, 0x19
        /*0182*/ 	.short	0x002b


	//----- nvinfo : EIATTR_PARAM_CBANK
	.align		4
        /*0184*/ 	.byte	0x04, 0x0a
        /*0186*/ 	.short	(.L_529 - .L_528)
	.align		4
.L_528:
        /*0188*/ 	.word	index@(.nv.constant0._Z15rms_norm_kernelILi5EEvPKvPK6__halfPvffiibbb)
        /*018c*/ 	.short	0x0380
        /*018e*/ 	.short	0x002b


	//----- nvinfo : EIATTR_SW_WAR
	.align		4
.L_529:
        /*0190*/ 	.byte	0x04, 0x36
        /*0192*/ 	.short	(.L_531 - .L_530)
.L_530:
        /*0194*/ 	.word	0x00000008
.L_531:


//--------------------- .nv.info._Z15rms_norm_kernelILi4EEvPKvPK6__halfPvffiibbb --------------------------
	.section	.nv.info._Z15rms_norm_kernelILi4EEvPKvPK6__halfPvffiibbb,"",@"SHT_CUDA_INFO"
	.sectionflags	@""
	.align	4


	//----- nvinfo : EIATTR_CUDA_API_VERSION
	.align		4
        /*0000*/ 	.byte	0x04, 0x37
        /*0002*/ 	.short	(.L_533 - .L_532)
.L_532:
        /*0004*/ 	.word	0x00000082


	//----- nvinfo : EIATTR_KPARAM_INFO
	.align		4
.L_533:
        /*0008*/ 	.byte	0x04, 0x17
        /*000a*/ 	.short	(.L_535 - .L_534)
.L_534:
        /*000c*/ 	.word	0x00000000
        /*0010*/ 	.short	0x0009
        /*0012*/ 	.short	0x002a
        /*0014*/ 	.byte	0x00, 0xf0, 0x05, 0x00


	//----- nvinfo : EIATTR_KPARAM_INFO
	.align		4
.L_535:
        /*0018*/ 	.byte	0x04, 0x17
        /*001a*/ 	.short	(.L_537 - .L_536)
.L_536:
        /*001c*/ 	.word	0x00000000
        /*0020*/ 	.short	0x0008
        /*0022*/ 	.short	0x0029
        /*0024*/ 	.byte	0x00, 0xf0, 0x05, 0x00


	//----- nvinfo : EIATTR_KPARAM_INFO
	.align		4
.L_537:
        /*0028*/ 	.byte	0x04, 0x17
        /*002a*/ 	.short	(.L_539 - .L_538)
.L_538:
        /*002c*/ 	.word	0x00000000
        /*0030*/ 	.short	0x0007
        /*0032*/ 	.short	0x0028
        /*0034*/ 	.byte	0x00, 0xf0, 0x05, 0x00


	//----- nvinfo : EIATTR_KPARAM_INFO
	.align		4
.L_539:
        /*0038*/ 	.byte	0x04, 0x17
        /*003a*/ 	.short	(.L_541 - .L_540)
.L_540:
        /*003c*/ 	.word	0x00000000
        /*0040*/ 	.short	0x0006
        /*0042*/ 	.short	0x0024
        /*0044*/ 	.byte	0x00, 0xf0, 0x11, 0x00


	//----- nvinfo : EIATTR_KPARAM_INFO
	.align		4
.L_541:
        /*0048*/ 	.byte	0x04, 0x17
        /*004a*/ 	.short	(.L_543 - .L_542)
.L_542:
        /*004c*/ 	.word	0x00000000
        /*0050*/ 	.short	0x0005
        /*0052*/ 	.short	0x0020
        /*0054*/ 	.byte	0x00, 0xf0, 0x11, 0x00


	//----- nvinfo : EIATTR_KPARAM_INFO
	.align		4
.L_543:
        /*0058*/ 	.byte	0x04, 0x17
        /*005a*/ 	.short	(.L_545 - .L_544)
.L_544:
        /*005c*/ 	.word	0x00000000
        /*0060*/ 	.short	0x0004
        /*0062*/ 	.short	0x001c
        /*0064*/ 	.byte	0x00, 0xf0, 0x11, 0x00


	//----- nvinfo : EIATTR_KPARAM_INFO
	.align		4
.L_545:
        /*0068*/ 	.byte	0x04, 0x17
        /*006a*/ 	.short	(.L_547 - .L_546)
.L_546:
        /*006c*/ 	.word	0x00000000
        /*0070*/ 	.short	0x0003
        /*0072*/ 	.short	0x0018
        /*0074*/ 	.byte	0x00, 0xf0, 0x11, 0x00


	//----- nvinfo : EIATTR_KPARAM_INFO
	.align		4
.L_547:
        /*0078*/ 	.byte	0x04, 0x17
        /*007a*/ 	.short	(.L_549 - .L_548)
.L_548:
        /*007c*/ 	.word	0x00000000
        /*0080*/ 	.short	0x0002
        /*0082*/ 	.short	0x0010
        /*0084*/ 	.byte	0x00, 0xf5, 0x21, 0x00


	//----- nvinfo : EIATTR_KPARAM_INFO
	.align		4
.L_549:
        /*0088*/ 	.byte	0x04, 0x17
        /*008a*/ 	.short	(.L_551 - .L_550)
.L_550:
        /*008c*/ 	.word	0x00000000
        /*0090*/ 	.short	0x0001
        /*0092*/ 	.short	0x0008
        /*0094*/ 	.byte	0x00, 0xf5, 0x21, 0x00


	//----- nvinfo : EIATTR_KPARAM_INFO
	.align		4
.L_551:
        /*0098*/ 	.byte	0x04, 0x17
        /*009a*/ 	.short	(.L_553 - .L_552)
.L_552:
        /*009c*/ 	.word	0x00000000
        /*00a0*/ 	.short	0x0000
        /*00a2*/ 	.short	0x0000
        /*00a4*/ 	.byte	0x00, 0xf5, 0x21, 0x00


	//----- nvinfo : EIATTR_SPARSE_MMA_MASK
	.align		4
.L_553:
        /*00a8*/ 	.byte	0x03, 0x50
        /*00aa*/ 	.short	0x0000


	//----- nvinfo : EIATTR_MAXREG_COUNT
	.align		4
        /*00ac*/ 	.byte	0x03, 0x1b
        /*00ae*/ 	.short	0x00ff


	//----- nvinfo : EIATTR_NUM_BARRIERS
	.align		4
        /*00b0*/ 	.byte	0x02, 0x4c
        /*00b2*/ 	.byte	0x01
	.zero		1


	//----- nvinfo : EIATTR_MERCURY_ISA_VERSION
	.align		4
        /*00b4*/ 	.byte	0x03, 0x5f
        /*00b6*/ 	.short	0x0101


	//----- nvinfo : EIATTR_COOP_GROUP_MASK_REGIDS
	.align		4
        /*00b8*/ 	.byte	0x04, 0x29
        /*00ba*/ 	.short	(.L_555 - .L_554)


	//   ....[0]....
.L_554:
        /*00bc*/ 	.word	0xffffffff


	//   ....[1]....
        /*00c0*/ 	.word	0xffffffff


	//   ....[2]....
        /*00c4*/ 	.word	0xffffffff


	//   ....[3]....
        /*00c8*/ 	.word	0xffffffff


	//   ....[4]....
        /*00cc*/ 	.word	0xffffffff


	//   ....[5]....
        /*00d0*/ 	.word	0xffffffff


	//   ....[6]....
        /*00d4*/ 	.word	0xffffffff


	//   ....[7]....
        /*00d8*/ 	.word	0xffffffff


	//   ....[8]....
        /*00dc*/ 	.word	0xffffffff


	//   ....[9]....
        /*00e0*/ 	.word	0xffffffff


	//----- nvinfo : EIATTR_COOP_GROUP_INSTR_OFFSETS
	.align		4
.L_555:
        /*00e4*/ 	.byte	0x04, 0x28
        /*00e6*/ 	.short	(.L_557 - .L_556)


	//   ....[0]....
.L_556:
        /*00e8*/ 	.word	0x00000640


	//   ....[1]....
        /*00ec*/ 	.word	0x000006c0


	//   ....[2]....
        /*00f0*/ 	.word	0x000006f0


	//   ....[3]....
        /*00f4*/ 	.word	0x00000710


	//   ....[4]....
        /*00f8*/ 	.word	0x00000730


	//   ....[5]....
        /*00fc*/ 	.word	0x000007b0


	//   ....[6]....
        /*0100*/ 	.word	0x000007d0


	//   ....[7]....
        /*0104*/ 	.word	0x000007f0


	//   ....[8]....
        /*0108*/ 	.word	0x00000810


	//   ....[9]....
        /*010c*/ 	.word	0x00000830


	//----- nvinfo : EIATTR_VRC_CTA_INIT_COUNT
	.align		4
.L_557:
        /*0110*/ 	.byte	0x02, 0x4a
	.zero		1
	.zero		1


	//----- nvinfo : EIATTR_EXIT_INSTR_OFFSETS
	.align		4
        /*0114*/ 	.byte	0x04, 0x1c
        /*0116*/ 	.short	(.L_559 - .L_558)


	//   ....[0]....
.L_558:
        /*0118*/ 	.word	0x000008f0


	//   ....[1]....
        /*011c*/ 	.word	0x000009e0


	//   ....[2]....
        /*0120*/ 	.word	0x00000aa0


	//   ....[3]....
        /*0124*/ 	.word	0x00000b60


	//   ....[4]....
        /*0128*/ 	.word	0x00000c00


	//   ....[5]....
        /*012c*/ 	.word	0x00000c10


	//   ....[6]....
        /*0130*/ 	.word	0x00000d20


	//   ....[7]....
        /*0134*/ 	.word	0x00000e00


	//   ....[8]....
        /*0138*/ 	.word	0x00000ee0


	//   ....[9]....
        /*013c*/ 	.word	0x00000fa0


	//   ....[10]....
        /*0140*/ 	.word	0x00001020


	//   ....[11]....
        /*0144*/ 	.word	0x00001100


	//   ....[12]....
        /*0148*/ 	.word	0x000011b0


	//   ....[13]....
        /*014c*/ 	.word	0x00001260


	//   ....[14]....
        /*0150*/ 	.word	0x000012f0


	//   ....[15]....
        /*0154*/ 	.word	0x00001300


	//   ....[16]....
        /*0158*/ 	.word	0x000013f0


	//   ....[17]....
        /*015c*/ 	.word	0x000014b0


	//   ....[18]....
        /*0160*/ 	.word	0x00001570


	//   ....[19]....
        /*0164*/ 	.word	0x00001610


	//----- nvinfo : EIATTR_CRS_STACK_SIZE
	.align		4
.L_559:
        /*0168*/ 	.byte	0x04, 0x1e
        /*016a*/ 	.short	(.L_561 - .L_560)
.L_560:
        /*016c*/ 	.word	0x00000000


	//----- nvinfo : EIATTR_CBANK_PARAM_SIZE
	.align		4
.L_561:
        /*0170*/ 	.byte	0x03, 0x19
        /*0172*/ 	.short	0x002b


	//----- nvinfo : EIATTR_PARAM_CBANK
	.align		4
        /*0174*/ 	.byte	0x04, 0x0a
        /*0176*/ 	.short	(.L_563 - .L_562)
	.align		4
.L_562:
        /*0178*/ 	.word	index@(.nv.constant0._Z15rms_norm_kernelILi4EEvPKvPK6__halfPvffiibbb)
        /*017c*/ 	.short	0x0380
        /*017e*/ 	.short	0x002b


	//----- nvinfo : EIATTR_SW_WAR
	.align		4
.L_563:
        /*0180*/ 	.byte	0x04, 0x36
        /*0182*/ 	.short	(.L_565 - .L_564)
.L_564:
        /*0184*/ 	.word	0x00000008
.L_565:


//--------------------- .nv.info._Z15rms_norm_kernelILi3EEvPKvPK6__halfPvffiibbb --------------------------
	.section	.nv.info._Z15rms_norm_kernelILi3EEvPKvPK6__halfPvffiibbb,"",@"SHT_CUDA_INFO"
	.sectionflags	@""
	.align	4


	//----- nvinfo : EIATTR_CUDA_API_VERSION
	.align		4
        /*0000*/ 	.byte	0x04, 0x37
        /*0002*/ 	.short	(.L_567 - .L_566)
.L_566:
        /*0004*/ 	.word	0x00000082


	//----- nvinfo : EIATTR_KPARAM_INFO
	.align		4
.L_567:
        /*0008*/ 	.byte	0x04, 0x17
        /*000a*/ 	.short	(.L_569 - .L_568)
.L_568:
        /*000c*/ 	.word	0x00000000
        /*0010*/ 	.short	0x0009
        /*0012*/ 	.short	0x002a
        /*0014*/ 	.byte	0x00, 0xf0, 0x05, 0x00


	//----- nvinfo : EIATTR_KPARAM_INFO
	.align		4
.L_569:
        /*0018*/ 	.byte	0x04, 0x17
        /*001a*/ 	.short	(.L_571 - .L_570)
.L_570:
        /*001c*/ 	.word	0x00000000
        /*0020*/ 	.short	0x0008
        /*0022*/ 	.short	0x0029
        /*0024*/ 	.byte	0x00, 0xf0, 0x05, 0x00


	//----- nvinfo : EIATTR_KPARAM_INFO
	.align		4
.L_571:
        /*0028*/ 	.byte	0x04, 0x17
        /*002a*/ 	.short	(.L_573 - .L_572)
.L_572:
        /*002c*/ 	.word	0x00000000
        /*0030*/ 	.short	0x0007
        /*0032*/ 	.short	0x0028
        /*0034*/ 	.byte	0x00, 0xf0, 0x05, 0x00


	//----- nvinfo : EIATTR_KPARAM_INFO
	.align		4
.L_573:
        /*0038*/ 	.byte	0x04, 0x17
        /*003a*/ 	.short	(.L_575 - .L_574)
.L_574:
        /*003c*/ 	.word	0x00000000
        /*0040*/ 	.short	0x0006
        /*0042*/ 	.short	0x0024
        /*0044*/ 	.byte	0x00, 0xf0, 0x11, 0x00


	//----- nvinfo : EIATTR_KPARAM_INFO
	.align		4
.L_575:
        /*0048*/ 	.byte	0x04, 0x17
        /*004a*/ 	.short	(.L_577 - .L_576)
.L_576:
        /*004c*/ 	.word	0x00000000
        /*0050*/ 	.short	0x0005
        /*0052*/ 	.short	0x0020
        /*0054*/ 	.byte	0x00, 0xf0, 0x11, 0x00


	//----- nvinfo : EIATTR_KPARAM_INFO
	.align		4
.L_577:
        /*0058*/ 	.byte	0x04, 0x17
        /*005a*/ 	.short	(.L_579 - .L_578)
.L_578:
        /*005c*/ 	.word	0x00000000
        /*0060*/ 	.short	0x0004
        /*0062*/ 	.short	0x001c
        /*0064*/ 	.byte	0x00, 0xf0, 0x11, 0x00


	//----- nvinfo : EIATTR_KPARAM_INFO
	.align		4
.L_579:
        /*0068*/ 	.byte	0x04, 0x17
        /*006a*/ 	.short	(.L_581 - .L_580)
.L_580:
        /*006c*/ 	.word	0x00000000
        /*0070*/ 	.short	0x0003
        /*0072*/ 	.short	0x0018
        /*0074*/ 	.byte	0x00, 0xf0, 0x11, 0x00


	//----- nvinfo : EIATTR_KPARAM_INFO
	.align		4
.L_581:
        /*0078*/ 	.byte	0x04, 0x17
        /*007a*/ 	.short	(.L_583 - .L_582)
.L_582:
        /*007c*/ 	.word	0x00000000
        /*0080*/ 	.short	0x0002
        /*0082*/ 	.short	0x0010
        /*0084*/ 	.byte	0x00, 0xf5, 0x21, 0x00


	//----- nvinfo : EIATTR_KPARAM_INFO
	.align		4
.L_583:
        /*0088*/ 	.byte	0x04, 0x17
        /*008a*/ 	.short	(.L_585 - .L_584)
.L_584:
        /*008c*/ 	.word	0x00000000
        /*0090*/ 	.short	0x0001
        /*0092*/ 	.short	0x0008
        /*0094*/ 	.byte	0x00, 0xf5, 0x21, 0x00


	//----- nvinfo : EIATTR_KPARAM_INFO
	.align		4
.L_585:
        /*0098*/ 	.byte	0x04, 0x17
        /*009a*/ 	.short	(.L_587 - .L_586)
.L_586:
        /*009c*/ 	.word	0x00000000
        /*00a0*/ 	.short	0x0000
        /*00a2*/ 	.short	0x0000
        /*00a4*/ 	.byte	0x00, 0xf5, 0x21, 0x00


	//----- nvinfo : EIATTR_SPARSE_MMA_MASK
	.align		4
.L_587:
        /*00a8*/ 	.byte	0x03, 0x50
        /*00aa*/ 	.short	0x0000


	//----- nvinfo : EIATTR_MAXREG_COUNT
	.align		4
        /*00ac*/ 	.byte	0x03, 0x1b
        /*00ae*/ 	.short	0x00ff


	//----- nvinfo : EIATTR_NUM_BARRIERS
	.align		4
        /*00b0*/ 	.byte	0x02, 0x4c
        /*00b2*/ 	.byte	0x01
	.zero		1


	//----- nvinfo : EIATTR_MERCURY_ISA_VERSION
	.align		4
        /*00b4*/ 	.byte	0x03, 0x5f
        /*00b6*/ 	.short	0x0101


	//----- nvinfo : EIATTR_COOP_GROUP_MASK_REGIDS
	.align		4
        /*00b8*/ 	.byte	0x04, 0x29
        /*00ba*/ 	.short	(.L_589 - .L_588)


	//   ....[0]....
.L_588:
        /*00bc*/ 	.word	0xffffffff


	//   ....[1]....
        /*00c0*/ 	.word	0xffffffff


	//   ....[2]....
        /*00c4*/ 	.word	0xffffffff


	//   ....[3]....
        /*00c8*/ 	.word	0xffffffff


	//   ....[4]....
        /*00cc*/ 	.word	0xffffffff


	//   ....[5]....
        /*00d0*/ 	.word	0xffffffff


	//   ....[6]....
        /*00d4*/ 	.word	0xffffffff


	//   ....[7]....
        /*00d8*/ 	.word	0xffffffff


	//   ....[8]....
        /*00dc*/ 	.word	0xffffffff


	//   ....[9]....
        /*00e0*/ 	.word	0xffffffff


	//----- nvinfo : EIATTR_COOP_GROUP_INSTR_OFFSETS
	.align		4
.L_589:
        /*00e4*/ 	.byte	0x04, 0x28
        /*00e6*/ 	.short	(.L_591 - .L_590)


	//   ....[0]....
.L_590:
        /*00e8*/ 	.word	0x00000520


	//   ....[1]....
        /*00ec*/ 	.word	0x000005a0


	//   ....[2]....
        /*00f0*/ 	.word	0x000005d0


	//   ....[3]....
        /*00f4*/ 	.word	0x000005f0


	//   ....[4]....
        /*00f8*/ 	.word	0x00000610


	//   ....[5]....
        /*00fc*/ 	.word	0x00000690


	//   ....[6]....
        /*0100*/ 	.word	0x000006b0


	//   ....[7]....
        /*0104*/ 	.word	0x000006d0


	//   ....[8]....
        /*0108*/ 	.word	0x000006f0


	//   ....[9]....
        /*010c*/ 	.word	0x00000710


	//----- nvinfo : EIATTR_VRC_CTA_INIT_COUNT
	.align		4
.L_591:
        /*0110*/ 	.byte	0x02, 0x4a
	.zero		1
	.zero		1


	//----- nvinfo : EIATTR_EXIT_INSTR_OFFSETS
	.align		4
        /*0114*/ 	.byte	0x04, 0x1c
        /*0116*/ 	.short	(.L_593 - .L_592)


	//   ....[0]....
.L_592:
        /*0118*/ 	.word	0x000007d0


	//   ....[1]....
        /*011c*/ 	.word	0x000008c0


	//   ....[2]....
        /*0120*/ 	.word	0x00000980


	//   ....[3]....
        /*0124*/ 	.word	0x00000a20


	//   ....[4]....
        /*0128*/ 	.word	0x00000a30


	//   ....[5]....
        /*012c*/ 	.word	0x00000b40


	//   ....[6]....
        /*0130*/ 	.word	0x00000c20


	//   ....[7]....
        /*0134*/ 	.word	0x00000ce0


	//   ....[8]....
        /*0138*/ 	.word	0x00000d60


	//   ....[9]....
        /*013c*/ 	.word	0x00000e40


	//   ....[10]....
        /*0140*/ 	.word	0x00000ef0


	//   ....[11]....
        /*0144*/ 	.word	0x00000f80


	//   ....[12]....
        /*0148*/ 	.word	0x00000f90


	//   ....[13]....
        /*014c*/ 	.word	0x00001080


	//   ....[14]....
        /*0150*/ 	.word	0x00001140


	//   ....[15]....
        /*0154*/ 	.word	0x000011e0


	//----- nvinfo : EIATTR_CRS_STACK_SIZE
	.align		4
.L_593:
        /*0158*/ 	.byte	0x04, 0x1e
        /*015a*/ 	.short	(.L_595 - .L_594)
.L_594:
        /*015c*/ 	.word	0x00000000


	//----- nvinfo : EIATTR_CBANK_PARAM_SIZE
	.align		4
.L_595:
        /*0160*/ 	.byte	0x03, 0x19
        /*0162*/ 	.short	0x002b


	//----- nvinfo : EIATTR_PARAM_CBANK
	.align		4
        /*0164*/ 	.byte	0x04, 0x0a
        /*0166*/ 	.short	(.L_597 - .L_596)
	.align		4
.L_596:
        /*0168*/ 	.word	index@(.nv.constant0._Z15rms_norm_kernelILi3EEvPKvPK6__halfPvffiibbb)
        /*016c*/ 	.short	0x0380
        /*016e*/ 	.short	0x002b


	//----- nvinfo : EIATTR_SW_WAR
	.align		4
.L_597:
        /*0170*/ 	.byte	0x04, 0x36
        /*0172*/ 	.short	(.L_599 - .L_598)
.L_598:
        /*0174*/ 	.word	0x00000008
.L_599:


//--------------------- .nv.info._Z15rms_norm_kernelILi2EEvPKvPK6__halfPvffiibbb --------------------------
	.section	.nv.info._Z15rms_norm_kernelILi2EEvPKvPK6__halfPvffiibbb,"",@"SHT_CUDA_INFO"
	.sectionflags	@""
	.align	4


	//----- nvinfo : EIATTR_CUDA_API_VERSION
	.align		4
        /*0000*/ 	.byte	0x04, 0x37
        /*0002*/ 	.short	(.L_601 - .L_600)
.L_600:
        /*0004*/ 	.word	0x00000082


	//----- nvinfo : EIATTR_KPARAM_INFO
	.align		4
.L_601:
        /*0008*/ 	.byte	0x04, 0x17
        /*000a*/ 	.short	(.L_603 - .L_602)
.L_602:
        /*000c*/ 	.word	0x00000000
        /*0010*/ 	.short	0x0009
        /*0012*/ 	.short	0x002a
        /*0014*/ 	.byte	0x00, 0xf0, 0x05, 0x00


	//----- nvinfo : EIATTR_KPARAM_INFO
	.align		4
.L_603:
        /*0018*/ 	.byte	0x04, 0x17
        /*001a*/ 	.short	(.L_605 - .L_604)
.L_604:
        /*001c*/ 	.word	0x00000000
        /*0020*/ 	.short	0x0008
        /*0022*/ 	.short	0x0029
        /*0024*/ 	.byte	0x00, 0xf0, 0x05, 0x00


	//----- nvinfo : EIATTR_KPARAM_INFO
	.align		4
.L_605:
        /*0028*/ 	.byte	0x04, 0x17
        /*002a*/ 	.short	(.L_607 - .L_606)
.L_606:
        /*002c*/ 	.word	0x00000000
        /*0030*/ 	.short	0x0007
        /*0032*/ 	.short	0x0028
        /*0034*/ 	.byte	0x00, 0xf0, 0x05, 0x00


	//----- nvinfo : EIATTR_KPARAM_INFO
	.align		4
.L_607:
        /*0038*/ 	.byte	0x04, 0x17
        /*003a*/ 	.short	(.L_609 - .L_608)
.L_608:
        /*003c*/ 	.word	0x00000000
        /*0040*/ 	.short	0x0006
        /*0042*/ 	.short	0x0024
        /*0044*/ 	.byte	0x00, 0xf0, 0x11, 0x00


	//----- nvinfo : EIATTR_KPARAM_INFO
	.align		4
.L_609:
        /*0048*/ 	.byte	0x04, 0x17
        /*004a*/ 	.short	(.L_611 - .L_610)
.L_610:
        /*004c*/ 	.word	0x00000000
        /*0050*/ 	.short	0x0005
        /*0052*/ 	.short	0x0020
        /*0054*/ 	.byte	0x00, 0xf0, 0x11, 0x00


	//----- nvinfo : EIATTR_KPARAM_INFO
	.align		4
.L_611:
        /*0058*/ 	.byte	0x04, 0x17
        /*005a*/ 	.short	(.L_613 - .L_612)
.L_612:
        /*005c*/ 	.word	0x00000000
        /*0060*/ 	.short	0x0004
        /*0062*/ 	.short	0x001c
        /*0064*/ 	.byte	0x00, 0xf0, 0x11, 0x00


	//----- nvinfo : EIATTR_KPARAM_INFO
	.align		4
.L_613:
        /*0068*/ 	.byte	0x04, 0x17
        /*006a*/ 	.short	(.L_615 - .L_614)
.L_614:
        /*006c*/ 	.word	0x00000000
        /*0070*/ 	.short	0x0003
        /*0072*/ 	.short	0x0018
        /*0074*/ 	.byte	0x00, 0xf0, 0x11, 0x00


	//----- nvinfo : EIATTR_KPARAM_INFO
	.align		4
.L_615:
        /*0078*/ 	.byte	0x04, 0x17
        /*007a*/ 	.short	(.L_617 - .L_616)
.L_616:
        /*007c*/ 	.word	0x00000000
        /*0080*/ 	.short	0x0002
        /*0082*/ 	.short	0x0010
        /*0084*/ 	.byte	0x00, 0xf5, 0x21, 0x00


	//----- nvinfo : EIATTR_KPARAM_INFO
	.align		4
.L_617:
        /*0088*/ 	.byte	0x04, 0x17
        /*008a*/ 	.short	(.L_619 - .L_618)
.L_618:
        /*008c*/ 	.word	0x00000000
        /*0090*/ 	.short	0x0001
        /*0092*/ 	.short	0x0008
        /*0094*/ 	.byte	0x00, 0xf5, 0x21, 0x00


	//----- nvinfo : EIATTR_KPARAM_INFO
	.align		4
.L_619:
        /*0098*/ 	.byte	0x04, 0x17
        /*009a*/ 	.short	(.L_621 - .L_620)
.L_620:
        /*009c*/ 	.word	0x00000000
        /*00a0*/ 	.short	0x0000
        /*00a2*/ 	.short	0x0000
        /*00a4*/ 	.byte	0x00, 0xf5, 0x21, 0x00


	//----- nvinfo : EIATTR_SPARSE_MMA_MASK
	.align		4
.L_621:
        /*00a8*/ 	.byte	0x03, 0x50
        /*00aa*/ 	.short	0x0000


	//----- nvinfo : EIATTR_MAXREG_COUNT
	.align		4
        /*00ac*/ 	.byte	0x03, 0x1b
        /*00ae*/ 	.short	0x00ff


	//----- nvinfo : EIATTR_NUM_BARRIERS
	.align		4
        /*00b0*/ 	.byte	0x02, 0x4c
        /*00b2*/ 	.byte	0x01
	.zero		1


	//----- nvinfo : EIATTR_MERCURY_ISA_VERSION
	.align		4
        /*00b4*/ 	.byte	0x03, 0x5f
        /*00b6*/ 	.short	0x0101


	//----- nvinfo : EIATTR_COOP_GROUP_MASK_REGIDS
	.align		4
        /*00b8*/ 	.byte	0x04, 0x29
        /*00ba*/ 	.short	(.L_623 - .L_622)


	//   ....[0]....
.L_622:
        /*00bc*/ 	.word	0xffffffff


	//   ....[1]....
        /*00c0*/ 	.word	0xffffffff


	//   ....[2]....
        /*00c4*/ 	.word	0xffffffff


	//   ....[3]....
        /*00c8*/ 	.word	0xffffffff


	//   ....[4]....
        /*00cc*/ 	.word	0xffffffff


	//   ....[5]....
        /*00d0*/ 	.word	0xffffffff


	//   ....[6]....
        /*00d4*/ 	.word	0xffffffff


	//   ....[7]....
        /*00d8*/ 	.word	0xffffffff


	//   ....[8]....
        /*00dc*/ 	.word	0xffffffff


	//   ....[9]....
        /*00e0*/ 	.word	0xffffffff


	//----- nvinfo : EIATTR_COOP_GROUP_INSTR_OFFSETS
	.align		4
.L_623:
        /*00e4*/ 	.byte	0x04, 0x28
        /*00e6*/ 	.short	(.L_625 - .L_624)


	//   ....[0]....
.L_624:
        /*00e8*/ 	.word	0x00000400


	//   ....[1]....
        /*00ec*/ 	.word	0x00000480


	//   ....[2]....
        /*00f0*/ 	.word	0x000004b0


	//   ....[3]....
        /*00f4*/ 	.word	0x000004d0


	//   ....[4]....
        /*00f8*/ 	.word	0x000004f0


	//   ....[5]....
        /*00fc*/ 	.word	0x00000570


	//   ....[6]....
        /*0100*/ 	.word	0x00000590


	//   ....[7]....
        /*0104*/ 	.word	0x000005b0


	//   ....[8]....
        /*0108*/ 	.word	0x000005d0


	//   ....[9]....
        /*010c*/ 	.word	0x000005f0


	//----- nvinfo : EIATTR_VRC_CTA_INIT_COUNT
	.align		4
.L_625:
        /*0110*/ 	.byte	0x02, 0x4a
	.zero		1
	.zero		1


	//----- nvinfo : EIATTR_EXIT_INSTR_OFFSETS
	.align		4
        /*0114*/ 	.byte	0x04, 0x1c
        /*0116*/ 	.short	(.L_627 - .L_626)


	//   ....[0]....
.L_626:
        /*0118*/ 	.word	0x000006b0


	//   ....[1]....
        /*011c*/ 	.word	0x000007a0


	//   ....[2]....
        /*0120*/ 	.word	0x00000840


	//   ....[3]....
        /*0124*/ 	.word	0x00000850


	//   ....[4]....
        /*0128*/ 	.word	0x00000960


	//   ....[5]....
        /*012c*/ 	.word	0x00000a20


	//   ....[6]....
        /*0130*/ 	.word	0x00000aa0


	//   ....[7]....
        /*0134*/ 	.word	0x00000b80


	//   ....[8]....
        /*0138*/ 	.word	0x00000c10


	//   ....[9]....
        /*013c*/ 	.word	0x00000c20


	//   ....[10]....
        /*0140*/ 	.word	0x00000d10


	//   ....[11]....
        /*0144*/ 	.word	0x00000db0


	//----- nvinfo : EIATTR_CRS_STACK_SIZE
	.align		4
.L_627:
        /*0148*/ 	.byte	0x04, 0x1e
        /*014a*/ 	.short	(.L_629 - .L_628)
.L_628:
        /*014c*/ 	.word	0x00000000


	//----- nvinfo : EIATTR_CBANK_PARAM_SIZE
	.align		4
.L_629:
        /*0150*/ 	.byte	0x03, 0x19
        /*0152*/ 	.short	0x002b


	//----- nvinfo : EIATTR_PARAM_CBANK
	.align		4
        /*0154*/ 	.byte	0x04, 0x0a
        /*0156*/ 	.short	(.L_631 - .L_630)
	.align		4
.L_630:
        /*0158*/ 	.word	index@(.nv.constant0._Z15rms_norm_kernelILi2EEvPKvPK6__halfPvffiibbb)
        /*015c*/ 	.short	0x0380
        /*015e*/ 	.short	0x002b


	//----- nvinfo : EIATTR_SW_WAR
	.align		4
.L_631:
        /*0160*/ 	.byte	0x04, 0x36
        /*0162*/ 	.short	(.L_633 - .L_632)
.L_632:
        /*0164*/ 	.word	0x00000008
.L_633:


//--------------------- .nv.info._Z15rms_norm_kernelILi1EEvPKvPK6__halfPvffiibbb --------------------------
	.section	.nv.info._Z15rms_norm_kernelILi1EEvPKvPK6__halfPvffiibbb,"",@"SHT_CUDA_INFO"
	.sectionflags	@""
	.align	4


	//----- nvinfo : EIATTR_CUDA_API_VERSION
	.align		4
        /*0000*/ 	.byte	0x04, 0x37
        /*0002*/ 	.short	(.L_635 - .L_634)
.L_634:
        /*0004*/ 	.word	0x00000082


	//----- nvinfo : EIATTR_KPARAM_INFO
	.align		4
.L_635:
        /*0008*/ 	.byte	0x04, 0x17
        /*000a*/ 	.short	(.L_637 - .L_636)
.L_636:
        /*000c*/ 	.word	0x00000000
        /*0010*/ 	.short	0x0009
        /*0012*/ 	.short	0x002a
        /*0014*/ 	.byte	0x00, 0xf0, 0x05, 0x00


	//----- nvinfo : EIATTR_KPARAM_INFO
	.align		4
.L_637:
        /*0018*/ 	.byte	0x04, 0x17
        /*001a*/ 	.short	(.L_639 - .L_638)
.L_638:
        /*001c*/ 	.word	0x00000000
        /*0020*/ 	.short	0x0008
        /*0022*/ 	.short	0x0029
        /*0024*/ 	.byte	0x00, 0xf0, 0x05, 0x00


	//----- nvinfo : EIATTR_KPARAM_INFO
	.align		4
.L_639:
        /*0028*/ 	.byte	0x04, 0x17
        /*002a*/ 	.short	(.L_641 - .L_640)
.L_640:
        /*002c*/ 	.word	0x00000000
        /*0030*/ 	.short	0x0007
        /*0032*/ 	.short	0x0028
        /*0034*/ 	.byte	0x00, 0xf0, 0x05, 0x00


	//----- nvinfo : EIATTR_KPARAM_INFO
	.align		4
.L_641:
        /*0038*/ 	.byte	0x04, 0x17
        /*003a*/ 	.short	(.L_643 - .L_642)
.L_642:
        /*003c*/ 	.word	0x00000000
        /*0040*/ 	.short	0x0006
        /*0042*/ 	.short	0x0024
        /*0044*/ 	.byte	0x00, 0xf0, 0x11, 0x00


	//----- nvinfo : EIATTR_KPARAM_INFO
	.align		4
.L_643:
        /*0048*/ 	.byte	0x04, 0x17
        /*004a*/ 	.short	(.L_645 - .L_644)
.L_644:
        /*004c*/ 	.word	0x00000000
        /*0050*/ 	.short	0x0005
        /*0052*/ 	.short	0x0020
        /*0054*/ 	.byte	0x00, 0xf0, 0x11, 0x00


	//----- nvinfo : EIATTR_KPARAM_INFO
	.align		4
.L_645:
        /*0058*/ 	.byte	0x04, 0x17
        /*005a*/ 	.short	(.L_647 - .L_646)
.L_646:
        /*005c*/ 	.word	0x00000000
        /*0060*/ 	.short	0x0004
        /*0062*/ 	.short	0x001c
        /*0064*/ 	.byte	0x00, 0xf0, 0x11, 0x00


	//----- nvinfo : EIATTR_KPARAM_INFO
	.align		4
.L_647:
        /*0068*/ 	.byte	0x04, 0x17
        /*006a*/ 	.short	(.L_649 - .L_648)
.L_648:
        /*006c*/ 	.word	0x00000000
        /*0070*/ 	.short	0x0003
        /*0072*/ 	.short	0x0018
        /*0074*/ 	.byte	0x00, 0xf0, 0x11, 0x00


	//----- nvinfo : EIATTR_KPARAM_INFO
	.align		4
.L_649:
        /*0078*/ 	.byte	0x04, 0x17
        /*007a*/ 	.short	(.L_651 - .L_650)
.L_650:
        /*007c*/ 	.word	0x00000000
        /*0080*/ 	.short	0x0002
        /*0082*/ 	.short	0x0010
        /*0084*/ 	.byte	0x00, 0xf5, 0x21, 0x00


	//----- nvinfo : EIATTR_KPARAM_INFO
	.align		4
.L_651:
        /*0088*/ 	.byte	0x04, 0x17
        /*008a*/ 	.short	(.L_653 - .L_652)
.L_652:
        /*008c*/ 	.word	0x00000000
        /*0090*/ 	.short	0x0001
        /*0092*/ 	.short	0x0008
        /*0094*/ 	.byte	0x00, 0xf5, 0x21, 0x00


	//----- nvinfo : EIATTR_KPARAM_INFO
	.align		4
.L_653:
        /*0098*/ 	.byte	0x04, 0x17
        /*009a*/ 	.short	(.L_655 - .L_654)
.L_654:
        /*009c*/ 	.word	0x00000000
        /*00a0*/ 	.short	0x0000
        /*00a2*/ 	.short	0x0000
        /*00a4*/ 	.byte	0x00, 0xf5, 0x21, 0x00


	//----- nvinfo : EIATTR_SPARSE_MMA_MASK
	.align		4
.L_655:
        /*00a8*/ 	.byte	0x03, 0x50
        /*00aa*/ 	.short	0x0000


	//----- nvinfo : EIATTR_MAXREG_COUNT
	.align		4
        /*00ac*/ 	.byte	0x03, 0x1b
        /*00ae*/ 	.short	0x00ff


	//----- nvinfo : EIATTR_NUM_BARRIERS
	.align		4
        /*00b0*/ 	.byte	0x02, 0x4c
        /*00b2*/ 	.byte	0x01
	.zero		1


	//----- nvinfo : EIATTR_MERCURY_ISA_VERSION
	.align		4
        /*00b4*/ 	.byte	0x03, 0x5f
        /*00b6*/ 	.short	0x0101


	//----- nvinfo : EIATTR_COOP_GROUP_MASK_REGIDS
	.align		4
        /*00b8*/ 	.byte	0x04, 0x29
        /*00ba*/ 	.short	(.L_657 - .L_656)


	//   ....[0]....
.L_656:
        /*00bc*/ 	.word	0xffffffff


	//   ....[1]....
        /*00c0*/ 	.word	0xffffffff


	//   ....[2]....
        /*00c4*/ 	.word	0xffffffff


	//   ....[3]....
        /*00c8*/ 	.word	0xffffffff


	//   ....[4]....
        /*00cc*/ 	.word	0xffffffff


	//   ....[5]....
        /*00d0*/ 	.word	0xffffffff


	//   ....[6]....
        /*00d4*/ 	.word	0xffffffff


	//   ....[7]....
        /*00d8*/ 	.word	0xffffffff


	//   ....[8]....
        /*00dc*/ 	.word	0xffffffff


	//   ....[9]....
        /*00e0*/ 	.word	0xffffffff


	//----- nvinfo : EIATTR_COOP_GROUP_INSTR_OFFSETS
	.align		4
.L_657:
        /*00e4*/ 	.byte	0x04, 0x28
        /*00e6*/ 	.short	(.L_659 - .L_658)


	//   ....[0]....
.L_658:
        /*00e8*/ 	.word	0x000002f0


	//   ....[1]....
        /*00ec*/ 	.word	0x00000370


	//   ....[2]....
        /*00f0*/ 	.word	0x000003a0


	//   ....[3]....
        /*00f4*/ 	.word	0x000003c0


	//   ....[4]....
        /*00f8*/ 	.word	0x000003e0


	//   ....[5]....
        /*00fc*/ 	.word	0x00000460


	//   ....[6]....
        /*0100*/ 	.word	0x00000480


	//   ....[7]....
        /*0104*/ 	.word	0x000004a0


	//   ....[8]....
        /*0108*/ 	.word	0x000004c0


	//   ....[9]....
        /*010c*/ 	.word	0x000004e0


	//----- nvinfo : EIATTR_VRC_CTA_INIT_COUNT
	.align		4
.L_659:
        /*0110*/ 	.byte	0x02, 0x4a
	.zero		1
	.zero		1


	//----- nvinfo : EIATTR_EXIT_INSTR_OFFSETS
	.align		4
        /*0114*/ 	.byte	0x04, 0x1c
        /*0116*/ 	.short	(.L_661 - .L_660)


	//   ....[0]....
.L_660:
        /*0118*/ 	.word	0x00000540


	//   ....[1]....
        /*011c*/ 	.word	0x00000680


	//   ....[2]....
        /*0120*/ 	.word	0x000006c0


	//   ....[3]....
        /*0124*/ 	.word	0x000006e0


	//   ....[4]....
        /*0128*/ 	.word	0x00000820


	//   ....[5]....
        /*012c*/ 	.word	0x00000850


	//----- nvinfo : EIATTR_CRS_STACK_SIZE
	.align		4
.L_661:
        /*0130*/ 	.byte	0x04, 0x1e
        /*0132*/ 	.short	(.L_663 - .L_662)
.L_662:
        /*0134*/ 	.word	0x00000000


	//----- nvinfo : EIATTR_CBANK_PARAM_SIZE
	.align		4
.L_663:
        /*0138*/ 	.byte	0x03, 0x19
        /*013a*/ 	.short	0x002b


	//----- nvinfo : EIATTR_PARAM_CBANK
	.align		4
        /*013c*/ 	.byte	0x04, 0x0a
        /*013e*/ 	.short	(.L_665 - .L_664)
	.align		4
.L_664:
        /*0140*/ 	.word	index@(.nv.constant0._Z15rms_norm_kernelILi1EEvPKvPK6__halfPvffiibbb)
        /*0144*/ 	.short	0x0380
        /*0146*/ 	.short	0x002b


	//----- nvinfo : EIATTR_SW_WAR
	.align		4
.L_665:
        /*0148*/ 	.byte	0x04, 0x36
        /*014a*/ 	.short	(.L_667 - .L_666)
.L_666:
        /*014c*/ 	.word	0x00000008
.L_667:


//--------------------- .nv.callgraph             --------------------------
	.section	.nv.callgraph,"",@"SHT_CUDA_CALLGRAPH"
	.align	4
	.sectionentsize	8
	.align		4
        /*0000*/ 	.word	0x00000000
	.align		4
        /*0004*/ 	.word	0xffffffff
	.align		4
        /*0008*/ 	.word	0x00000000
	.align		4
        /*000c*/ 	.word	0xfffffffe
	.align		4
        /*0010*/ 	.word	0x00000000
	.align		4
        /*0014*/ 	.word	0xfffffffd
	.align		4
        /*0018*/ 	.word	0x00000000
	.align		4
        /*001c*/ 	.word	0xfffffffc


//--------------------- .nv.constant4             --------------------------
	.section	.nv.constant4,"a",@progbits
	.align	8
	.align		8
.nv.constant4:
        /*0000*/ 	.dword	_ZN42_INTERNAL_770ce549_11_rms_norm_cu_61e2bd344cuda3std3__45__cpo5beginE
	.align		8
        /*0008*/ 	.dword	_ZN42_INTERNAL_770ce549_11_rms_norm_cu_61e2bd344cuda3std3__45__cpo3endE
	.align		8
        /*0010*/ 	.dword	_ZN42_INTERNAL_770ce549_11_rms_norm_cu_61e2bd344cuda3std3__45__cpo6cbeginE
	.align		8
        /*0018*/ 	.dword	_ZN42_INTERNAL_770ce549_11_rms_norm_cu_61e2bd344cuda3std3__45__cpo4cendE
	.align		8
        /*0020*/ 	.dword	_ZN42_INTERNAL_770ce549_11_rms_norm_cu_61e2bd344cuda3std3__45__cpo6rbeginE
	.align		8
        /*0028*/ 	.dword	_ZN42_INTERNAL_770ce549_11_rms_norm_cu_61e2bd344cuda3std3__45__cpo4rendE
	.align		8
        /*0030*/ 	.dword	_ZN42_INTERNAL_770ce549_11_rms_norm_cu_61e2bd344cuda3std3__45__cpo7crbeginE
	.align		8
        /*0038*/ 	.dword	_ZN42_INTERNAL_770ce549_11_rms_norm_cu_61e2bd344cuda3std3__45__cpo5crendE
	.align		8
        /*0040*/ 	.dword	_ZN42_INTERNAL_770ce549_11_rms_norm_cu_61e2bd344cuda3std3__444_GLOBAL__N__770ce549_11_rms_norm_cu_61e2bd346ignoreE
	.align		8
        /*0048*/ 	.dword	_ZN42_INTERNAL_770ce549_11_rms_norm_cu_61e2bd344cuda3std3__419piecewise_constructE
	.align		8
        /*0050*/ 	.dword	_ZN42_INTERNAL_770ce549_11_rms_norm_cu_61e2bd344cuda3std3__48in_placeE
	.align		8
        /*0058*/ 	.dword	_ZN42_INTERNAL_770ce549_11_rms_norm_cu_61e2bd344cuda3std3__420unreachable_sentinelE
	.align		8
        /*0060*/ 	.dword	_ZN42_INTERNAL_770ce549_11_rms_norm_cu_61e2bd344cuda3std6ranges3__45__cpo4swapE
	.align		8
        /*0068*/ 	.dword	_ZN42_INTERNAL_770ce549_11_rms_norm_cu_61e2bd344cuda3std6ranges3__45__cpo9iter_moveE
	.align		8
        /*0070*/ 	.dword	_ZN42_INTERNAL_770ce549_11_rms_norm_cu_61e2bd344cuda3std6ranges3__45__cpo5beginE
	.align		8
        /*0078*/ 	.dword	_ZN42_INTERNAL_770ce549_11_rms_norm_cu_61e2bd344cuda3std6ranges3__45__cpo3endE
	.align		8
        /*0080*/ 	.dword	_ZN42_INTERNAL_770ce549_11_rms_norm_cu_61e2bd344cuda3std6ranges3__45__cpo6cbeginE
	.align		8
        /*0088*/ 	.dword	_ZN42_INTERNAL_770ce549_11_rms_norm_cu_61e2bd344cuda3std6ranges3__45__cpo4cendE
	.align		8
        /*0090*/ 	.dword	_ZN42_INTERNAL_770ce549_11_rms_norm_cu_61e2bd344cuda3std6ranges3__45__cpo7advanceE
	.align		8
        /*0098*/ 	.dword	_ZN42_INTERNAL_770ce549_11_rms_norm_cu_61e2bd344cuda3std6ranges3__45__cpo9iter_swapE
	.align		8
        /*00a0*/ 	.dword	_ZN42_INTERNAL_770ce549_11_rms_norm_cu_61e2bd344cuda3std6ranges3__45__cpo4nextE
	.align		8
        /*00a8*/ 	.dword	_ZN42_INTERNAL_770ce549_11_rms_norm_cu_61e2bd344cuda3std6ranges3__45__cpo4prevE
	.align		8
        /*00b0*/ 	.dword	_ZN42_INTERNAL_770ce549_11_rms_norm_cu_61e2bd344cuda3std6ranges3__45__cpo4dataE
	.align		8
        /*00b8*/ 	.dword	_ZN42_INTERNAL_770ce549_11_rms_norm_cu_61e2bd344cuda3std6ranges3__45__cpo5cdataE
	.align		8
        /*00c0*/ 	.dword	_ZN42_INTERNAL_770ce549_11_rms_norm_cu_61e2bd344cuda3std6ranges3__45__cpo4sizeE
	.align		8
        /*00c8*/ 	.dword	_ZN42_INTERNAL_770ce549_11_rms_norm_cu_61e2bd344cuda3std6ranges3__45__cpo5ssizeE
	.align		8
        /*00d0*/ 	.dword	_ZN42_INTERNAL_770ce549_11_rms_norm_cu_61e2bd344cuda3std6ranges3__45__cpo8distanceE
	.align		8
        /*00d8*/ 	.dword	_ZN42_INTERNAL_770ce549_11_rms_norm_cu_61e2bd346thrust24THRUST_300001_SM_1030_NS6system6detail10sequential3seqE


//--------------------- .text._Z15rms_norm_kernelILi16EEvPKvPK6__halfPvffiibbb --------------------------
	.section	.text._Z15rms_norm_kernelILi16EEvPKvPK6__halfPvffiibbb,"ax",@progbits
	.align	128
        .global         _Z15rms_norm_kernelILi16EEvPKvPK6__halfPvffiibbb
        .type           _Z15rms_norm_kernelILi16EEvPKvPK6__halfPvffiibbb,@function
        .size           _Z15rms_norm_kernelILi16EEvPKvPK6__halfPvffiibbb,(.L_x_110 - _Z15rms_norm_kernelILi16EEvPKvPK6__halfPvffiibbb)
        .other          _Z15rms_norm_kernelILi16EEvPKvPK6__halfPvffiibbb,@"STO_CUDA_ENTRY STV_DEFAULT"
_Z15rms_norm_kernelILi16EEvPKvPK6__halfPvffiibbb:
.text._Z15rms_norm_kernelILi16EEvPKvPK6__halfPvffiibbb:
[----:B------:R-:W-:Y:S01]  /*0000*/  LDC R1, c[0x0][0x37c] ;  /* 0x0000df00ff017b82 */ /* 0x000fe20000000800 */
[----:B------:R-:W0:Y:S01]  /*0010*/  S2R R0, SR_TID.X ;  /* 0x0000000000007919 */ /* 0x000e220000002100 */
[----:B------:R-:W1:Y:S06]  /*0020*/  LDCU.S8 UR4, c[0x0][0x3a9] ;  /* 0x00007520ff0477ac */ /* 0x000e6c0008000200 */
[----:B------:R-:W2:Y:S01]  /*0030*/  S2UR UR10, SR_CTAID.X ;  /* 0x00000000000a79c3 */ /* 0x000ea20000002500 */
[----:B------:R-:W-:Y:S01]  /*0040*/  HFMA2 R37, -RZ, RZ, 0, 0 ;  /* 0x00000000ff257431 */ /* 0x000fe200000001ff */
[----:B------:R-:W-:Y:S01]  /*0050*/  BSSY.RECONVERGENT B0, `(.L_x_0) ;  /* 0x0000139000007945 */ /* 0x000fe20003800200 */
[----:B------:R-:W3:Y:S01]  /*0060*/  LDCU.64 UR8, c[0x0][0x358] ;  /* 0x00006b00ff0877ac */ /* 0x000ee20008000a00 */
[----:B-1----:R-:W-:Y:S01]  /*0070*/  UISETP.NE.AND UP0, UPT, UR4, URZ, UPT ;  /* 0x000000ff0400728c */ /* 0x002fe2000bf05270 */
[----:B0-----:R-:W-:-:S08]  /*0080*/  LOP3.LUT R36, R0, 0x1f, RZ, 0xc0, !PT ;  /* 0x0000001f00247812 */ /* 0x001fd000078ec0ff */
[----:B--23--:R-:W-:Y:S05]  /*0090*/  BRA.U UP0, `(.L_x_1) ;  /* 0x0000000d002c7547 */ /* 0x00cfea000b800000 */
[----:B------:R-:W0:Y:S01]  /*00a0*/  LDCU UR11, c[0x0][0x3a4] ;  /* 0x00007480ff0b77ac */ /* 0x000e220008000800 */
[----:B------:R-:W-:-:S04]  /*00b0*/  LOP3.LUT R3, R0, 0x3e0, RZ, 0xc0, !PT ;  /* 0x000003e000037812 */ /* 0x000fc800078ec0ff */
[----:B------:R-:W-:Y:S01]  /*00c0*/  LOP3.LUT R30, R3, 0x1f, R0, 0xf8, !PT ;  /* 0x0000001f031e7812 */ /* 0x000fe200078ef800 */
[----:B0-----:R-:W-:-:S04]  /*00d0*/  ULEA.HI UR4, UR11, UR11, URZ, 0x1 ;  /* 0x0000000b0b047291 */ /* 0x001fc8000f8f08ff */
[----:B------:R-:W-:-:S06]  /*00e0*/  USHF.R.S32.HI UR6, URZ, 0x1, UR4 ;  /* 0x00000001ff067899 */ /* 0x000fcc0008011404 */
[----:B------:R-:W-:-:S13]  /*00f0*/  ISETP.GE.AND P0, PT, R30, UR6, PT ;  /* 0x000000061e007c0c */ /* 0x000fda000bf06270 */
[----:B------:R-:W-:Y:S05]  /*0100*/  @P0 BRA `(.L_x_2) ;  /* 0x0000001000b40947 */ /* 0x000fea0003800000 */
[----:B------:R-:W0:Y:S01]  /*0110*/  LDCU.64 UR4, c[0x0][0x380] ;  /* 0x00007000ff0477ac */ /* 0x000e220008000a00 */
[----:B------:R-:W-:-:S04]  /*0120*/  UIMAD UR7, UR10, UR11, URZ ;  /* 0x0000000b0a0772a4 */ /* 0x000fc8000f8e02ff */
[----:B0-----:R-:W-:-:S06]  /*0130*/  UIMAD.WIDE UR4, UR7, 0x2, UR4 ;  /* 0x00000002070478a5 */ /* 0x001fcc000f8e0204 */
[----:B------:R-:W-:Y:S02]  /*0140*/  MOV R34, UR4 ;  /* 0x0000000400227c02 */ /* 0x000fe40008000f00 */
[----:B------:R-:W-:-:S03]  /*0150*/  MOV R35, UR5 ;  /* 0x0000000500237c02 */ /* 0x000fc60008000f00 */
[----:B------:R-:W-:-:S05]  /*0160*/  IMAD.WIDE.U32 R34, R30, 0x4, R34 ;  /* 0x000000041e227825 */ /* 0x000fca00078e0022 */
[----:B------:R-:W2:Y:S01]  /*0170*/  LDG.E.CONSTANT R2, desc[UR8][R34.64] ;  /* 0x0000000822027981 */ /* 0x000ea2000c1e9900 */
[----:B------:R-:W-:-:S04]  /*0180*/  LOP3.LUT R5, R30, 0x400, RZ, 0xfc, !PT ;  /* 0x000004001e057812 */ /* 0x000fc800078efcff */
[----:B------:R-:W-:Y:S01]  /*0190*/  ISETP.GE.U32.AND P0, PT, R5, UR6, PT ;  /* 0x0000000605007c0c */ /* 0x000fe2000bf06070 */
[--C-:B--2---:R-:W-:Y:S02]  /*01a0*/  HADD2.F32 R3, -RZ, R2.reuse.H0_H0 ;  /* 0x20000002ff037230 */ /* 0x104fe40000004100 */
[----:B------:R-:W-:-:S03]  /*01b0*/  HADD2.F32 R2, -RZ, R2.H1_H1 ;  /* 0x30000002ff027230 */ /* 0x000fc60000004100 */
[----:B------:R-:W-:Y:S02]  /*01c0*/  FMNMX.FTZ R3, R3, 65504, PT ;  /* 0x477fe00003037809 */ /* 0x000fe40003810000 */
[----:B------:R-:W-:Y:S02]  /*01d0*/  FMNMX.FTZ R4, R2, 65504, PT ;  /* 0x477fe00002047809 */ /* 0x000fe40003810000 */
[----:B------:R-:W-:Y:S02]  /*01e0*/  FMNMX.FTZ R2, R3, -65504, !PT ;  /* 0xc77fe00003027809 */ /* 0x000fe40007810000 */
[----:B------:R-:W-:-:S03]  /*01f0*/  FMNMX.FTZ R3, R4, -65504, !PT ;  /* 0xc77fe00004037809 */ /* 0x000fc60007810000 */
[----:B------:R-:W-:-:S04]  /*0200*/  FFMA.FTZ R4, R2, R2, RZ ;  /* 0x0000000202047223 */ /* 0x000fc800000100ff */
[----:B------:R-:W-:Y:S01]  /*0210*/  FFMA.FTZ R37, R3, R3, R4 ;  /* 0x0000000303257223 */ /* 0x000fe20000010004 */
[----:B------:R-:W-:Y:S06]  /*0220*/  @P0 BRA `(.L_x_2) ;  /* 0x00000010006c0947 */ /* 0x000fec0003800000 */
        /* <DEDUP_REMOVED lines=9> */
[----:B------:R-:W-:-:S04]  /*02c0*/  FFMA.FTZ R6, R4, R4, R37 ;  /* 0x0000000404067223 */ /* 0x000fc80000010025 */
        /* <DEDUP_REMOVED lines=158> */
[----:B------:R-:W2:Y:S02]  /*0cb0*/  LDG.E.CONSTANT R34, desc[UR8][R34.64+0xf000] ;  /* 0x00f0000822227981 */ /* 0x000ea4000c1e9900 */
        /* <DEDUP_REMOVED lines=8> */
[----:B------:R-:W-:Y:S06]  /*0d40*/  BRA `(.L_x_2) ;  /* 0x0000000400a47947 */ /* 0x000fec0003800000 */
.L_x_1:
        /* <DEDUP_REMOVED lines=13> */
[----:B------:R-:W2:Y:S01]  /*0e20*/  LDG.E.64.CONSTANT R2, desc[UR8][R34.64] ;  /* 0x0000000822027981 */ /* 0x000ea2000c1e9b00 */
[----:B------:R-:W-:-:S04]  /*0e30*/  LOP3.LUT R4, R30, 0x400, RZ, 0xfc, !PT ;  /* 0x000004001e047812 */ /* 0x000fc800078efcff */
[----:B------:R-:W-:Y:S01]  /*0e40*/  ISETP.GE.U32.AND P0, PT, R4, UR6, PT ;  /* 0x0000000604007c0c */ /* 0x000fe2000bf06070 */
[----:B--2---:R-:W-:-:S04]  /*0e50*/  FFMA.FTZ R4, R2, R2, RZ ;  /* 0x0000000202047223 */ /* 0x004fc800000100ff */
[----:B------:R-:W-:-:S08]  /*0e60*/  FFMA.FTZ R37, R3, R3, R4 ;  /* 0x0000000303257223 */ /* 0x000fd00000010004 */
[----:B------:R-:W-:Y:S05]  /*0e70*/  @P0 BRA `(.L_x_2) ;  /* 0x0000000400580947 */ /* 0x000fea0003800000 */
[----:B------:R-:W2:Y:S01]  /*0e80*/  LDG.E.64.CONSTANT R4, desc[UR8][R34.64+0x2000] ;  /* 0x0020000822047981 */ /* 0x000ea2000c1e9b00 */
[----:B------:R-:W-:-:S04]  /*0e90*/  LOP3.LUT R6, R30, 0x800, RZ, 0xfc, !PT ;  /* 0x000008001e067812 */ /* 0x000fc800078efcff */
[----:B------:R-:W-:Y:S01]  /*0ea0*/  ISETP.GE.U32.AND P0, PT, R6, UR6, PT ;  /* 0x0000000606007c0c */ /* 0x000fe2000bf06070 */
[----:B--2---:R-:W-:-:S04]  /*0eb0*/  FFMA.FTZ R6, R4, R4, R37 ;  /* 0x0000000404067223 */ /* 0x004fc80000010025 */
        /* <DEDUP_REMOVED lines=74> */
[----:B------:R-:W-:-:S04]  /*1360*/  LOP3.LUT R30, R30, 0x3c00, RZ, 0xfc, !PT ;  /* 0x00003c001e1e7812 */ /* 0x000fc800078efcff */
[----:B------:R-:W-:Y:S02]  /*1370*/  ISETP.GE.U32.AND P0, PT, R30, UR6, PT ;  /* 0x000000061e007c0c */ /* 0x000fe4000bf06070 */
[----:B------:R-:W2:Y:S11]  /*1380*/  LDG.E.64.CONSTANT R30, desc[UR8][R34.64+0x1c000] ;  /* 0x01c00008221e7981 */ /* 0x000eb6000c1e9b00 */
[----:B------:R-:W3:Y:S01]  /*1390*/  @!P0 LDG.E.64.CONSTANT R32, desc[UR8][R34.64+0x1e000] ;  /* 0x01e0000822208981 */ /* 0x000ee2000c1e9b00 */
[----:B--2---:R-:W-:-:S04]  /*13a0*/  FFMA.FTZ R38, R30, R30, R37 ;  /* 0x0000001e1e267223 */ /* 0x004fc80000010025 */
[----:B------:R-:W-:-:S04]  /*13b0*/  FFMA.FTZ R37, R31, R31, R38 ;  /* 0x0000001f1f257223 */ /* 0x000fc80000010026 */
[----:B---3--:R-:W-:-:S04]  /*13c0*/  @!P0 FFMA.FTZ R38, R32, R32, R37 ;  /* 0x0000002020268223 */ /* 0x008fc80000010025 */
[----:B------:R-:W-:-:S07]  /*13d0*/  @!P0 FFMA.FTZ R37, R33, R33, R38 ;  /* 0x0000002121258223 */ /* 0x000fce0000010026 */
.L_x_2:
[----:B------:R-:W-:Y:S05]  /*13e0*/  BSYNC.RECONVERGENT B0 ;  /* 0x0000000000007941 */ /* 0x000fea0003800200 */
.L_x_0:
[----:B------:R-:W0:Y:S01]  /*13f0*/  SHFL.BFLY PT, R34, R37, 0x10, 0x1f ;  /* 0x0e001f0025227f89 */ /* 0x000e2200000e0000 */
[----:B------:R-:W1:Y:S01]  /*1400*/  S2UR UR5, SR_CgaCtaId ;  /* 0x00000000000579c3 */ /* 0x000e620000008800 */
[----:B------:R-:W-:Y:S01]  /*1410*/  ISETP.NE.AND P0, PT, R36, RZ, PT ;  /* 0x000000ff2400720c */ /* 0x000fe20003f05270 */
[----:B------:R-:W-:Y:S01]  /*1420*/  UMOV UR4, 0x400 ;  /* 0x0000040000047882 */ /* 0x000fe20000000000 */
[----:B------:R-:W-:-:S04]  /*1430*/  SHF.L.U32 R36, R0, 0x2, RZ ;  /* 0x0000000200247819 */ /* 0x000fc800000006ff */
[----:B------:R-:W-:Y:S01]  /*1440*/  LOP3.LUT R36, R36, 0x7c, RZ, 0xc0, !PT ;  /* 0x0000007c24247812 */ /* 0x000fe200078ec0ff */
[----:B------:R-:W2:Y:S01]  /*1450*/  LDC.64 R42, c[0x0][0x398] ;  /* 0x0000e600ff2a7b82 */ /* 0x000ea20000000a00 */
[----:B0-----:R-:W-:Y:S01]  /*1460*/  FADD.FTZ R34, R34, R37 ;  /* 0x0000002522227221 */ /* 0x001fe20000010000 */
[----:B-1----:R-:W-:-:S04]  /*1470*/  ULEA UR4, UR5, UR4, 0x18 ;  /* 0x0000000405047291 */ /* 0x002fc8000f8ec0ff */
[----:B------:R-:W0:Y:S02]  /*1480*/  SHFL.BFLY PT, R35, R34, 0x8, 0x1f ;  /* 0x0d001f0022237f89 */ /* 0x000e2400000e0000 */
[----:B0-----:R-:W-:Y:S01]  /*1490*/  FADD.FTZ R35, R34, R35 ;  /* 0x0000002322237221 */ /* 0x001fe20000010000 */
[----:B------:R-:W-:-:S04]  /*14a0*/  @!P0 SHF.R.U32.HI R34, RZ, 0x3, R0 ;  /* 0x00000003ff228819 */ /* 0x000fc80000011600 */
[----:B------:R-:W0:Y:S01]  /*14b0*/  SHFL.BFLY PT, R38, R35, 0x4, 0x1f ;  /* 0x0c801f0023267f89 */ /* 0x000e2200000e0000 */
[----:B------:R-:W-:Y:S01]  /*14c0*/  @!P0 LOP3.LUT R34, R34, 0x7c, RZ, 0xc0, !PT ;  /* 0x0000007c22228812 */ /* 0x000fe200078ec0ff */
[----:B0-----:R-:W-:-:S05]  /*14d0*/  FADD.FTZ R38, R35, R38 ;  /* 0x0000002623267221 */ /* 0x001fca0000010000 */
[----:B------:R-:W0:Y:S02]  /*14e0*/  SHFL.BFLY PT, R39, R38, 0x2, 0x1f ;  /* 0x0c401f0026277f89 */ /* 0x000e2400000e0000 */
[----:B0-----:R-:W-:-:S05]  /*14f0*/  FADD.FTZ R39, R38, R39 ;  /* 0x0000002726277221 */ /* 0x001fca0000010000 */
[----:B------:R-:W0:Y:S02]  /*1500*/  SHFL.BFLY PT, R40, R39, 0x1, 0x1f ;  /* 0x0c201f0027287f89 */ /* 0x000e2400000e0000 */
[----:B0-----:R-:W-:-:S05]  /*1510*/  FADD.FTZ R41, R39, R40 ;  /* 0x0000002827297221 */ /* 0x001fca0000010000 */
[----:B------:R-:W-:Y:S01]  /*1520*/  @!P0 STS [R34+UR4], R41 ;  /* 0x0000002922008988 */ /* 0x000fe20008000804 */
[----:B------:R-:W-:Y:S06]  /*1530*/  BAR.SYNC.DEFER_BLOCKING 0x0 ;  /* 0x0000000000007b1d */ /* 0x000fec0000010000 */
[----:B------:R-:W0:Y:S01]  /*1540*/  LDS R36, [R36+UR4] ;  /* 0x0000000424247984 */ /* 0x000e220008000800 */
[----:B------:R-:W1:Y:S02]  /*1550*/  LDCU.S8 UR4, c[0x0][0x3aa] ;  /* 0x00007540ff0477ac */ /* 0x000e640008000200 */
[----:B-1----:R-:W-:Y:S01]  /*1560*/  UISETP.NE.AND UP0, UPT, UR4, URZ, UPT ;  /* 0x000000ff0400728c */ /* 0x002fe2000bf05270 */
[----:B0-----:R-:W0:Y:S02]  /*1570*/  SHFL.BFLY PT, R35, R36, 0x10, 0x1f ;  /* 0x0e001f0024237f89 */ /* 0x001e2400000e0000 */
[----:B0-----:R-:W-:-:S05]  /*1580*/  FADD.FTZ R35, R36, R35 ;  /* 0x0000002324237221 */ /* 0x001fca0000010000 */
[----:B------:R-:W0:Y:S02]  /*1590*/  SHFL.BFLY PT, R38, R35, 0x8, 0x1f ;  /* 0x0d001f0023267f89 */ /* 0x000e2400000e0000 */
[----:B0-----:R-:W-:-:S05]  /*15a0*/  FADD.FTZ R38, R35, R38 ;  /* 0x0000002623267221 */ /* 0x001fca0000010000 */
[----:B------:R-:W0:Y:S02]  /*15b0*/  SHFL.BFLY PT, R37, R38, 0x4, 0x1f ;  /* 0x0c801f0026257f89 */ /* 0x000e2400000e0000 */
[----:B0-----:R-:W-:-:S05]  /*15c0*/  FADD.FTZ R37, R38, R37 ;  /* 0x0000002526257221 */ /* 0x001fca0000010000 */
[----:B------:R-:W0:Y:S02]  /*15d0*/  SHFL.BFLY PT, R40, R37, 0x2, 0x1f ;  /* 0x0c401f0025287f89 */ /* 0x000e2400000e0000 */
[----:B0-----:R-:W-:-:S05]  /*15e0*/  FADD.FTZ R40, R37, R40 ;  /* 0x0000002825287221 */ /* 0x001fca0000010000 */
[----:B------:R-:W0:Y:S02]  /*15f0*/  SHFL.BFLY PT, R39, R40, 0x1, 0x1f ;  /* 0x0c201f0028277f89 */ /* 0x000e2400000e0000 */
[----:B0-----:R-:W-:-:S04]  /*1600*/  FADD.FTZ R39, R40, R39 ;  /* 0x0000002728277221 */ /* 0x001fc80000010000 */
[----:B--2---:R-:W-:-:S04]  /*1610*/  FFMA.FTZ R39, R39, R43, R42 ;  /* 0x0000002b27277223 */ /* 0x004fc8000001002a */
[----:B------:R0:W1:Y:S01]  /*1620*/  MUFU.RSQ R35, R39 ;  /* 0x0000002700237308 */ /* 0x0000620000001400 */
[----:B------:R-:W-:Y:S05]  /*1630*/  BRA.U UP0, `(.L_x_3) ;  /* 0x0000001900c87547 */ /* 0x000fea000b800000 */
[----:B------:R-:W2:Y:S02]  /*1640*/  LDCU.U8 UR4, c[0x0][0x3a8] ;  /* 0x00007500ff0477ac */ /* 0x000ea40008000000 */
[----:B--2---:R-:W-:-:S04]  /*1650*/  UPRMT UR4, UR4, 0x8880, URZ ;  /* 0x0000888004047896 */ /* 0x004fc800080000ff */
[----:B------:R-:W-:-:S09]  /*1660*/  UISETP.NE.AND UP0, UPT, UR4, URZ, UPT ;  /* 0x000000ff0400728c */ /* 0x000fd2000bf05270 */
[----:B------:R-:W-:Y:S05]  /*1670*/  BRA.U UP0, `(.L_x_4) ;  /* 0x0000000d001c7547 */ /* 0x000fea000b800000 */
[----:B------:R-:W-:-:S13]  /*1680*/  ISETP.GE.AND P0, PT, R0, UR6, PT ;  /* 0x0000000600007c0c */ /* 0x000fda000bf06270 */
[----:B------:R-:W-:Y:S05]  /*1690*/  @P0 EXIT ;  /* 0x000000000000094d */ /* 0x000fea0003800000 */
[----:B------:R-:W2:Y:S01]  /*16a0*/  LDC.64 R36, c[0x0][0x388] ;  /* 0x0000e200ff247b82 */ /* 0x000ea20000000a00 */
[----:B------:R-:W3:Y:S01]  /*16b0*/  LDCU.64 UR4, c[0x0][0x390] ;  /* 0x00007200ff0477ac */ /* 0x000ee20008000a00 */
[----:B--2---:R-:W-:-:S05]  /*16c0*/  IMAD.WIDE.U32 R36, R0, 0x4, R36 ;  /* 0x0000000400247825 */ /* 0x004fca00078e0024 */
[----:B------:R-:W0:Y:S01]  /*16d0*/  LDG.E.CONSTANT R34, desc[UR8][R36.64] ;  /* 0x0000000824227981 */ /* 0x000e22000c1e9900 */
[----:B------:R-:W-:-:S04]  /*16e0*/  UIMAD UR7, UR10, UR11, URZ ;  /* 0x0000000b0a0772a4 */ /* 0x000fc8000f8e02ff */
[----:B---3--:R-:W-:Y:S01]  /*16f0*/  UIMAD.WIDE UR4, UR7, 0x2, UR4 ;  /* 0x00000002070478a5 */ /* 0x008fe2000f8e0204 */
[--C-:B0-----:R-:W-:Y:S02]  /*1700*/  HADD2.F32 R39, -RZ, R34.reuse.H0_H0 ;  /* 0x20000022ff277230 */ /* 0x101fe40000004100 */
[----:B------:R-:W-:-:S03]  /*1710*/  HADD2.F32 R34, -RZ, R34.H1_H1 ;  /* 0x30000022ff227230 */ /* 0x000fc60000004100 */
[----:B------:R-:W-:Y:S02]  /*1720*/  FMUL.FTZ R2, R39, R2 ;  /* 0x0000000227027220 */ /* 0x000fe40000410000 */
[----:B------:R-:W-:Y:S01]  /*1730*/  FMUL.FTZ R38, R34, R3 ;  /* 0x0000000322267220 */ /* 0x000fe20000410000 */
[----:B------:R-:W-:Y:S02]  /*1740*/  HFMA2 R3, -RZ, RZ, 0, 2.384185791015625e-07 ;  /* 0x00000004ff037431 */ /* 0x000fe400000001ff */
[C---:B-1----:R-:W-:Y:S01]  /*1750*/  FMUL.FTZ R34, R35.reuse, R2 ;  /* 0x0000000223227220 */ /* 0x042fe20000410000 */
[----:B------:R-:W-:Y:S01]  /*1760*/  FMUL.FTZ R39, R35, R38 ;  /* 0x0000002623277220 */ /* 0x000fe20000410000 */
[C---:B------:R-:W-:Y:S01]  /*1770*/  LOP3.LUT R38, R0.reuse, 0x400, RZ, 0xfc, !PT ;  /* 0x0000040000267812 */ /* 0x040fe200078efcff */
[----:B------:R-:W-:-:S03]  /*1780*/  IMAD.WIDE.U32 R2, R0, R3, UR4 ;  /* 0x0000000400027e25 */ /* 0x000fc6000f8e0003 */
[----:B------:R-:W-:Y:S02]  /*1790*/  ISETP.GE.U32.AND P0, PT, R38, UR6, PT ;  /* 0x0000000626007c0c */ /* 0x000fe4000bf06070 */
[----:B------:R-:W-:-:S05]  /*17a0*/  F2FP.F16.F32.PACK_AB R39, R39, R34 ;  /* 0x000000222727723e */ /* 0x000fca00000000ff */
[----:B------:R0:W-:Y:S06]  /*17b0*/  STG.E desc[UR8][R2.64], R39 ;  /* 0x0000002702007986 */ /* 0x0001ec000c101908 */
[----:B------:R-:W-:Y:S05]  /*17c0*/  @P0 EXIT ;  /* 0x000000000000094d */ /* 0x000fea0003800000 */
[----:B------:R-:W0:Y:S01]  /*17d0*/  LDG.E.CONSTANT R34, desc[UR8][R36.64+0x1000] ;  /* 0x0010000824227981 */ /* 0x000e22000c1e9900 */
[----:B------:R-:W-:-:S04]  /*17e0*/  LOP3.LUT R38, R0, 0x800, RZ, 0xfc, !PT ;  /* 0x0000080000267812 */ /* 0x000fc800078efcff */
[----:B------:R-:W-:Y:S01]  /*17f0*/  ISETP.GE.U32.AND P0, PT, R38, UR6, PT ;  /* 0x0000000626007c0c */ /* 0x000fe2000bf06070 */
[--C-:B0-----:R-:W-:Y:S02]  /*1800*/  HADD2.F32 R39, -RZ, R34.reuse.H0_H0 ;  /* 0x20000022ff277230 */ /* 0x101fe40000004100 */
[----:B------:R-:W-:-:S03]  /*1810*/  HADD2.F32 R34, -RZ, R34.H1_H1 ;  /* 0x30000022ff227230 */ /* 0x000fc60000004100 */
[----:B------:R-:W-:Y:S02]  /*1820*/  FMUL.FTZ R4, R39, R4 ;  /* 0x0000000427047220 */ /* 0x000fe40000410000 */
[----:B------:R-:W-:Y:S02]  /*1830*/  FMUL.FTZ R34, R34, R5 ;  /* 0x0000000522227220 */ /* 0x000fe40000410000 */
[C---:B------:R-:W-:Y:S02]  /*1840*/  FMUL.FTZ R4, R35.reuse, R4 ;  /* 0x0000000423047220 */ /* 0x040fe40000410000 */
[----:B------:R-:W-:-:S05]  /*1850*/  FMUL.FTZ R5, R35, R34 ;  /* 0x0000002223057220 */ /* 0x000fca0000410000 */
[----:B------:R-:W-:-:S05]  /*1860*/  F2FP.F16.F32.PACK_AB R5, R5, R4 ;  /* 0x000000040505723e */ /* 0x000fca00000000ff */
[----:B------:R0:W-:Y:S01]  /*1870*/  STG.E desc[UR8][R2.64+0x1000], R5 ;  /* 0x0010000502007986 */ /* 0x0001e2000c101908 */
[----:B------:R-:W-:Y:S05]  /*1880*/  @P0 EXIT ;  /* 0x000000000000094d */ /* 0x000fea0003800000 */
[----:B------:R-:W0:Y:S02]  /*1890*/  LDG.E.CONSTANT R4, desc[UR8][R36.64+0x2000] ;  /* 0x0020000824047981 */ /* 0x000e24000c1e9900 */
[--C-:B0-----:R-:W-:Y:S02]  /*18a0*/  HADD2.F32 R5, -RZ, R4.reuse.H0_H0 ;  /* 0x20000004ff057230 */ /* 0x101fe40000004100 */
[----:B------:R-:W-:-:S03]  /*18b0*/  HADD2.F32 R4, -RZ, R4.H1_H1 ;  /* 0x30000004ff047230 */ /* 0x000fc60000004100 */
[----:B------:R-:W-:Y:S02]  /*18c0*/  FMUL.FTZ R6, R5, R6 ;  /* 0x0000000605067220 */ /* 0x000fe40000410000 */
[----:B------:R-:W-:Y:S01]  /*18d0*/  FMUL.FTZ R4, R4, R7 ;  /* 0x0000000704047220 */ /* 0x000fe20000410000 */
[----:B------:R-:W-:Y:S01]  /*18e0*/  LOP3.LUT R7, R0, 0xc00, RZ, 0xfc, !PT ;  /* 0x00000c0000077812 */ /* 0x000fe200078efcff */
[C---:B------:R-:W-:Y:S02]  /*18f0*/  FMUL.FTZ R6, R35.reuse, R6 ;  /* 0x0000000623067220 */ /* 0x040fe40000410000 */
[----:B------:R-:W-:Y:S01]  /*1900*/  FMUL.FTZ R5, R35, R4 ;  /* 0x0000000423057220 */ /* 0x000fe20000410000 */
[----:B------:R-:W-:-:S04]  /*1910*/  ISETP.GE.U32.AND P0, PT, R7, UR6, PT ;  /* 0x0000000607007c0c */ /* 0x000fc8000bf06070 */
[----:B------:R-:W-:-:S05]  /*1920*/  F2FP.F16.F32.PACK_AB R5, R5, R6 ;  /* 0x000000060505723e */ /* 0x000fca00000000ff */
[----:B------:R0:W-:Y:S04]  /*1930*/  STG.E desc[UR8][R2.64+0x2000], R5 ;  /* 0x0020000502007986 */ /* 0x0001e8000c101908 */
        /* <DEDUP_REMOVED lines=149> */
[----:B------:R-:W-:Y:S02]  /*2290*/  FMUL.FTZ R0, R0, R33 ;  /* 0x0000002100007220 */ /* 0x000fe40000410000 */
[C---:B------:R-:W-:Y:S02]  /*22a0*/  FMUL.FTZ R32, R35.reuse, R32 ;  /* 0x0000002023207220 */ /* 0x040fe40000410000 */
[----:B------:R-:W-:-:S05]  /*22b0*/  FMUL.FTZ R35, R35, R0 ;  /* 0x0000000023237220 */ /* 0x000fca0000410000 */
[----:B------:R-:W-:-:S05]  /*22c0*/  F2FP.F16.F32.PACK_AB R35, R35, R32 ;  /* 0x000000202323723e */ /* 0x000fca00000000ff */
[----:B------:R-:W-:Y:S01]  /*22d0*/  STG.E desc[UR8][R2.64+0xf000], R35 ;  /* 0x00f0002302007986 */ /* 0x000fe2000c101908 */
[----:B------:R-:W-:Y:S05]  /*22e0*/  EXIT ;  /* 0x000000000000794d */ /* 0x000fea0003800000 */
.L_x_4:
[----:B------:R-:W-:-:S13]  /*22f0*/  ISETP.GE.AND P0, PT, R0, UR6, PT ;  /* 0x0000000600007c0c */ /* 0x000fda000bf06270 */
[----:B------:R-:W-:Y:S05]  /*2300*/  @P0 EXIT ;  /* 0x000000000000094d */ /* 0x000fea0003800000 */
[----:B------:R-:W2:Y:S01]  /*2310*/  LDC.64 R36, c[0x0][0x388] ;  /* 0x0000e200ff247b82 */ /* 0x000ea20000000a00 */
[----:B------:R-:W3:Y:S01]  /*2320*/  LDCU.64 UR4, c[0x0][0x390] ;  /* 0x00007200ff0477ac */ /* 0x000ee20008000a00 */
[----:B------:R-:W-:Y:S01]  /*2330*/  UIMAD UR7, UR10, UR11, URZ ;  /* 0x0000000b0a0772a4 */ /* 0x000fe2000f8e02ff */
[----:B--2---:R-:W-:-:S05]  /*2340*/  IMAD.WIDE.U32 R36, R0, 0x4, R36 ;  /* 0x0000000400247825 */ /* 0x004fca00078e0024 */
[----:B------:R-:W2:Y:S01]  /*2350*/  LDG.E.CONSTANT R40, desc[UR8][R36.64] ;  /* 0x0000000824287981 */ /* 0x000ea2000c1e9900 */
[----:B---3--:R-:W-:Y:S01]  /*2360*/  UIMAD.WIDE UR4, UR7, 0x2, UR4 ;  /* 0x00000002070478a5 */ /* 0x008fe2000f8e0204 */
[----:B0-----:R-:W-:-:S05]  /*2370*/  MOV R39, 0x4 ;  /* 0x0000000400277802 */ /* 0x001fca0000000f00 */
[----:B------:R-:W-:-:S05]  /*2380*/  IMAD.WIDE.U32 R38, R0, R39, UR4 ;  /* 0x0000000400267e25 */ /* 0x000fca000f8e0027 */
[----:B------:R-:W3:Y:S01]  /*2390*/  LDG.E R34, desc[UR8][R38.64] ;  /* 0x0000000826227981 */ /* 0x000ee2000c1e1900 */
[--C-:B--2---:R-:W-:Y:S02]  /*23a0*/  HADD2.F32 R41, -RZ, R40.reuse.H0_H0 ;  /* 0x20000028ff297230 */ /* 0x104fe40000004100 */
[----:B------:R-:W-:-:S03]  /*23b0*/  HADD2.F32 R40, -RZ, R40.H1_H1 ;  /* 0x30000028ff287230 */ /* 0x000fc60000004100 */
[----:B------:R-:W-:Y:S02]  /*23c0*/  FMUL.FTZ R2, R41, R2 ;  /* 0x0000000229027220 */ /* 0x000fe40000410000 */
[----:B------:R-:W-:Y:S02]  /*23d0*/  FMUL.FTZ R40, R40, R3 ;  /* 0x0000000328287220 */ /* 0x000fe40000410000 */
[C---:B-1----:R-:W-:Y:S02]  /*23e0*/  FMUL.FTZ R2, R35.reuse, R2 ;  /* 0x0000000223027220 */ /* 0x042fe40000410000 */
[----:B------:R-:W-:-:S05]  /*23f0*/  FMUL.FTZ R3, R35, R40 ;  /* 0x0000002823037220 */ /* 0x000fca0000410000 */
[----:B------:R-:W-:Y:S02]  /*2400*/  F2FP.F16.F32.PACK_AB R3, R3, R2 ;  /* 0x000000020303723e */ /* 0x000fe400000000ff */
[----:B------:R-:W-:-:S03]  /*2410*/  LOP3.LUT R2, R0, 0x400, RZ, 0xfc, !PT ;  /* 0x0000040000027812 */ /* 0x000fc600078efcff */
[----:B---3--:R-:W-:Y:S01]  /*2420*/  HFMA2 R3, R34, 1, 1, R3 ;  /* 0x3c003c0022037831 */ /* 0x008fe20000000003 */
[----:B------:R-:W-:-:S04]  /*2430*/  ISETP.GE.U32.AND P0, PT, R2, UR6, PT ;  /* 0x0000000602007c0c */ /* 0x000fc8000bf06070 */
[----:B------:R0:W-:Y:S09]  /*2440*/  STG.E desc[UR8][R38.64], R3 ;  /* 0x0000000326007986 */ /* 0x0001f2000c101908 */
[----:B------:R-:W-:Y:S05]  /*2450*/  @P0 EXIT ;  /* 0x000000000000094d */ /* 0x000fea0003800000 */
[----:B0-----:R-:W2:Y:S04]  /*2460*/  LDG.E.CONSTANT R3, desc[UR8][R36.64+0x1000] ;  /* 0x0010000824037981 */ /* 0x001ea8000c1e9900 */
[----:B------:R-:W3:Y:S01]  /*2470*/  LDG.E R2, desc[UR8][R38.64+0x1000] ;  /* 0x0010000826027981 */ /* 0x000ee2000c1e1900 */
[--C-:B--2---:R-:W-:Y:S02]  /*2480*/  HADD2.F32 R41, -RZ, R3.reuse.H0_H0 ;  /* 0x20000003ff297230 */ /* 0x104fe40000004100 */
        /* <DEDUP_REMOVED lines=8> */
[----:B---3--:R-:W-:-:S05]  /*2510*/  HFMA2 R3, R2, 1, 1, R3 ;  /* 0x3c003c0002037831 */ /* 0x008fca0000000003 */
[----:B------:R0:W-:Y:S01]  /*2520*/  STG.E desc[UR8][R38.64+0x1000], R3 ;  /* 0x0010000326007986 */ /* 0x0001e2000c101908 */
[----:B------:R-:W-:Y:S05]  /*2530*/  @P0 EXIT ;  /* 0x000000000000094d */ /* 0x000fea0003800000 */
[----:B0-----:R-:W2:Y:S04]  /*2540*/  LDG.E.CONSTANT R3, desc[UR8][R36.64+0x2000] ;  /* 0x0020000824037981 */ /* 0x001ea8000c1e9900 */
[----:B------:R-:W3:Y:S01]  /*2550*/  LDG.E R2, desc[UR8][R38.64+0x2000] ;  /* 0x0020000826027981 */ /* 0x000ee2000c1e1900 */
[--C-:B--2---:R-:W-:Y:S02]  /*2560*/  HADD2.F32 R4, -RZ, R3.reuse.H1_H1 ;  /* 0x30000003ff047230 */ /* 0x104fe40000004100 */
[----:B------:R-:W-:-:S03]  /*2570*/  HADD2.F32 R5, -RZ, R3.H0_H0 ;  /* 0x20000003ff057230 */ /* 0x000fc60000004100 */
[----:B------:R-:W-:Y:S02]  /*2580*/  FMUL.FTZ R4, R4, R7 ;  /* 0x0000000704047220 */ /* 0x000fe40000410000 */
[----:B------:R-:W-:Y:S02]  /*2590*/  FMUL.FTZ R6, R5, R6 ;  /* 0x0000000605067220 */ /* 0x000fe40000410000 */
[C---:B------:R-:W-:Y:S01]  /*25a0*/  FMUL.FTZ R3, R35.reuse, R4 ;  /* 0x0000000423037220 */ /* 0x040fe20000410000 */
[----:B------:R-:W-:Y:S01]  /*25b0*/  LOP3.LUT R4, R0, 0xc00, RZ, 0xfc, !PT ;  /* 0x00000c0000047812 */ /* 0x000fe200078efcff */
[----:B------:R-:W-:-:S03]  /*25c0*/  FMUL.FTZ R6, R35, R6 ;  /* 0x0000000623067220 */ /* 0x000fc60000410000 */
[----:B------:R-:W-:Y:S02]  /*25d0*/  ISETP.GE.U32.AND P0, PT, R4, UR6, PT ;  /* 0x0000000604007c0c */ /* 0x000fe4000bf06070 */
        /* <DEDUP_REMOVED lines=160> */
[----:B------:R-:W-:-:S04]  /*2fe0*/  LOP3.LUT R0, R0, 0x3c00, RZ, 0xfc, !PT ;  /* 0x00003c0000007812 */ /* 0x000fc800078efcff */
[----:B------:R-:W-:Y:S01]  /*2ff0*/  ISETP.GE.U32.AND P0, PT, R0, UR6, PT ;  /* 0x0000000600007c0c */ /* 0x000fe2000bf06070 */
[--C-:B--2---:R-:W-:Y:S02]  /*3000*/  HADD2.F32 R5, -RZ, R3.reuse.H0_H0 ;  /* 0x20000003ff057230 */ /* 0x104fe40000004100 */
[----:B------:R-:W-:-:S03]  /*3010*/  HADD2.F32 R4, -RZ, R3.H1_H1 ;  /* 0x30000003ff047230 */ /* 0x000fc60000004100 */
[----:B------:R-:W-:Y:S02]  /*3020*/  FMUL.FTZ R30, R5, R30 ;  /* 0x0000001e051e7220 */ /* 0x000fe40000410000 */
[----:B------:R-:W-:Y:S02]  /*3030*/  FMUL.FTZ R4, R4, R31 ;  /* 0x0000001f04047220 */ /* 0x000fe40000410000 */
[C---:B------:R-:W-:Y:S02]  /*3040*/  FMUL.FTZ R30, R35.reuse, R30 ;  /* 0x0000001e231e7220 */ /* 0x040fe40000410000 */
[----:B------:R-:W-:-:S05]  /*3050*/  FMUL.FTZ R3, R35, R4 ;  /* 0x0000000423037220 */ /* 0x000fca0000410000 */
[----:B------:R-:W-:-:S05]  /*3060*/  F2FP.F16.F32.PACK_AB R3, R3, R30 ;  /* 0x0000001e0303723e */ /* 0x000fca00000000ff */
[----:B---3--:R-:W-:-:S05]  /*3070*/  HFMA2 R3, R2, 1, 1, R3 ;  /* 0x3c003c0002037831 */ /* 0x008fca0000000003 */
[----:B------:R0:W-:Y:S01]  /*3080*/  STG.E desc[UR8][R38.64+0xe000], R3 ;  /* 0x00e0000326007986 */ /* 0x0001e2000c101908 */
[----:B------:R-:W-:Y:S05]  /*3090*/  @P0 EXIT ;  /* 0x000000000000094d */ /* 0x000fea0003800000 */
[----:B------:R-:W0:Y:S04]  /*30a0*/  LDG.E.CONSTANT R36, desc[UR8][R36.64+0xf000] ;  /* 0x00f0000824247981 */ /* 0x000e28000c1e9900 */
[----:B------:R-:W2:Y:S01]  /*30b0*/  LDG.E R0, desc[UR8][R38.64+0xf000] ;  /* 0x00f0000826007981 */ /* 0x000ea2000c1e1900 */
[--C-:B0-----:R-:W-:Y:S02]  /*30c0*/  HADD2.F32 R3, -RZ, R36.reuse.H0_H0 ;  /* 0x20000024ff037230 */ /* 0x101fe40000004100 */
[----:B------:R-:W-:-:S03]  /*30d0*/  HADD2.F32 R2, -RZ, R36.H1_H1 ;  /* 0x30000024ff027230 */ /* 0x000fc60000004100 */
[----:B------:R-:W-:Y:S02]  /*30e0*/  FMUL.FTZ R32, R3, R32 ;  /* 0x0000002003207220 */ /* 0x000fe40000410000 */
[----:B------:R-:W-:Y:S02]  /*30f0*/  FMUL.FTZ R2, R2, R33 ;  /* 0x0000002102027220 */ /* 0x000fe40000410000 */
[C---:B------:R-:W-:Y:S02]  /*3100*/  FMUL.FTZ R32, R35.reuse, R32 ;  /* 0x0000002023207220 */ /* 0x040fe40000410000 */
[----:B------:R-:W-:-:S05]  /*3110*/  FMUL.FTZ R35, R35, R2 ;  /* 0x0000000223237220 */ /* 0x000fca0000410000 */
[----:B------:R-:W-:-:S05]  /*3120*/  F2FP.F16.F32.PACK_AB R3, R35, R32 ;  /* 0x000000202303723e */ /* 0x000fca00000000ff */
[----:B--2---:R-:W-:-:S05]  /*3130*/  HFMA2 R3, R0, 1, 1, R3 ;  /* 0x3c003c0000037831 */ /* 0x004fca0000000003 */
[----:B------:R-:W-:Y:S01]  /*3140*/  STG.E desc[UR8][R38.64+0xf000], R3 ;  /* 0x00f0000326007986 */ /* 0x000fe2000c101908 */
[----:B------:R-:W-:Y:S05]  /*3150*/  EXIT ;  /* 0x000000000000794d */ /* 0x000fea0003800000 */
.L_x_3:
        /* <DEDUP_REMOVED lines=10> */
[----:B------:R-:W-:Y:S01]  /*3200*/  LOP3.LUT R40, R0, 0x400, RZ, 0xfc, !PT ;  /* 0x0000040000287812 */ /* 0x000fe200078efcff */
[----:B------:R-:W-:Y:S01]  /*3210*/  UIMAD UR7, UR10, UR11, URZ ;  /* 0x0000000b0a0772a4 */ /* 0x000fe2000f8e02ff */
[----:B------:R-:W-:Y:S02]  /*3220*/  MOV R41, 0x8 ;  /* 0x0000000800297802 */ /* 0x000fe40000000f00 */
[----:B------:R-:W-:Y:S01]  /*3230*/  ISETP.GE.U32.AND P0, PT, R40, UR6, PT ;  /* 0x0000000628007c0c */ /* 0x000fe2000bf06070 */
[----:B---3--:R-:W-:Y:S01]  /*3240*/  UIMAD.WIDE UR4, UR7, 0x4, UR4 ;  /* 0x00000004070478a5 */ /* 0x008fe2000f8e0204 */
[--C-:B0-----:R-:W-:Y:S02]  /*3250*/  HADD2.F32 R39, -RZ, R34.reuse.H0_H0 ;  /* 0x20000022ff277230 */ /* 0x101fe40000004100 */
[----:B------:R-:W-:-:S03]  /*3260*/  HADD2.F32 R34, -RZ, R34.H1_H1 ;  /* 0x30000022ff227230 */ /* 0x000fc60000004100 */
[----:B------:R-:W-:Y:S02]  /*3270*/  FMUL.FTZ R38, R39, R2 ;  /* 0x0000000227267220 */ /* 0x000fe40000410000 */
[----:B------:R-:W-:Y:S01]  /*3280*/  FMUL.FTZ R34, R34, R3 ;  /* 0x0000000322227220 */ /* 0x000fe20000410000 */
[----:B------:R-:W-:-:S04]  /*3290*/  IMAD.WIDE.U32 R2, R0, R41, UR4 ;  /* 0x0000000400027e25 */ /* 0x000fc8000f8e0029 */
[C---:B-1----:R-:W-:Y:S01]  /*32a0*/  FMUL.FTZ R38, R35.reuse, R38 ;  /* 0x0000002623267220 */ /* 0x042fe20000410000 */
[----:B------:R-:W-:-:S05]  /*32b0*/  FMUL.FTZ R39, R35, R34 ;  /* 0x0000002223277220 */ /* 0x000fca0000410000 */
[----:B------:R0:W-:Y:S01]  /*32c0*/  STG.E.64 desc[UR8][R2.64], R38 ;  /* 0x0000002602007986 */ /* 0x0001e2000c101b08 */
[----:B------:R-:W-:Y:S05]  /*32d0*/  @P0 EXIT ;  /* 0x000000000000094d */ /* 0x000fea0003800000 */
[----:B------:R-:W2:Y:S01]  /*32e0*/  LDG.E.CONSTANT R34, desc[UR8][R36.64+0x1000] ;  /* 0x0010000824227981 */ /* 0x000ea2000c1e9900 */
[----:B0-----:R-:W-:-:S04]  /*32f0*/  LOP3.LUT R38, R0, 0x800, RZ, 0xfc, !PT ;  /* 0x0000080000267812 */ /* 0x001fc800078efcff */
[----:B------:R-:W-:Y:S01]  /*3300*/  ISETP.GE.U32.AND P0, PT, R38, UR6, PT ;  /* 0x0000000626007c0c */ /* 0x000fe2000bf06070 */
[--C-:B--2---:R-:W-:Y:S02]  /*3310*/  HADD2.F32 R39, -RZ, R34.reuse.H0_H0 ;  /* 0x20000022ff277230 */ /* 0x104fe40000004100 */
[----:B------:R-:W-:-:S03]  /*3320*/  HADD2.F32 R34, -RZ, R34.H1_H1 ;  /* 0x30000022ff227230 */ /* 0x000fc60000004100 */
[----:B------:R-:W-:Y:S02]  /*3330*/  FMUL.FTZ R4, R39, R4 ;  /* 0x0000000427047220 */ /* 0x000fe40000410000 */
[----:B------:R-:W-:Y:S02]  /*3340*/  FMUL.FTZ R34, R34, R5 ;  /* 0x0000000522227220 */ /* 0x000fe40000410000 */
[C---:B------:R-:W-:Y:S02]  /*3350*/  FMUL.FTZ R4, R35.reuse, R4 ;  /* 0x0000000423047220 */ /* 0x040fe40000410000 */
[----:B------:R-:W-:-:S05]  /*3360*/  FMUL.FTZ R5, R35, R34 ;  /* 0x0000002223057220 */ /* 0x000fca0000410000 */
[----:B------:R0:W-:Y:S01]  /*3370*/  STG.E.64 desc[UR8][R2.64+0x2000], R4 ;  /* 0x0020000402007986 */ /* 0x0001e2000c101b08 */
[----:B------:R-:W-:Y:S05]  /*3380*/  @P0 EXIT ;  /* 0x000000000000094d */ /* 0x000fea0003800000 */
[----:B0-----:R-:W2:Y:S01]  /*3390*/  LDG.E.CONSTANT R4, desc[UR8][R36.64+0x2000] ;  /* 0x0020000824047981 */ /* 0x001ea2000c1e9900 */
        /* <DEDUP_REMOVED lines=43> */
[----:B------:R-:W3:Y:S01]  /*3650*/  LDG.E.CONSTANT R4, desc[UR8][R36.64+0x6000] ;  /* 0x0060000824047981 */ /* 0x000ee2000c1e9900 */
[----:B------:R-:W-:-:S04]  /*3660*/  LOP3.LUT R6, R0, 0x1c00, RZ, 0xfc, !PT ;  /* 0x00001c0000067812 */ /* 0x000fc800078efcff */
[----:B------:R-:W-:Y:S01]  /*3670*/  ISETP.GE.U32.AND P0, PT, R6, UR6, PT ;  /* 0x0000000606007c0c */ /* 0x000fe2000bf06070 */
[--C-:B---3--:R-:W-:Y:S02]  /*3680*/  HADD2.F32 R5, -RZ, R4.reuse.H0_H0 ;  /* 0x20000004ff057230 */ /* 0x108fe40000004100 */
[----:B------:R-:W-:-:S03]  /*3690*/  HADD2.F32 R4, -RZ, R4.H1_H1 ;  /* 0x30000004ff047230 */ /* 0x000fc60000004100 */
[----:B------:R-:W-:Y:S02]  /*36a0*/  FMUL.FTZ R14, R5, R14 ;  /* 0x0000000e050e7220 */ /* 0x000fe40000410000 */
[----:B------:R-:W-:Y:S02]  /*36b0*/  FMUL.FTZ R4, R4, R15 ;  /* 0x0000000f04047220 */ /* 0x000fe40000410000 */
[C---:B------:R-:W-:Y:S02]  /*36c0*/  FMUL.FTZ R14, R35.reuse, R14 ;  /* 0x0000000e230e7220 */ /* 0x040fe40000410000 */
[----:B------:R-:W-:-:S05]  /*36d0*/  FMUL.FTZ R15, R35, R4 ;  /* 0x00000004230f7220 */ /* 0x000fca0000410000 */
[----:B------:R3:W-:Y:S01]  /*36e0*/  STG.E.64 desc[UR8][R2.64+0xc000], R14 ;  /* 0x00c0000e02007986 */ /* 0x0007e2000c101b08 */
[----:B------:R-:W-:Y:S05]  /*36f0*/  @P0 EXIT ;  /* 0x000000000000094d */ /* 0x000fea0003800000 */
[----:B------:R-:W4:Y:S01]  /*3700*/  LDG.E.CONSTANT R4, desc[UR8][R36.64+0x7000] ;  /* 0x0070000824047981 */ /* 0x000f22000c1e9900 */
[----:B------:R-:W-:-:S04]  /*3710*/  LOP3.LUT R6, R0, 0x2000, RZ, 0xfc, !PT ;  /* 0x0000200000067812 */ /* 0x000fc800078efcff */
[----:B------:R-:W-:Y:S01]  /*3720*/  ISETP.GE.U32.AND P0, PT, R6, UR6, PT ;  /* 0x0000000606007c0c */ /* 0x000fe2000bf06070 */
[--C-:B----4-:R-:W-:Y:S02]  /*3730*/  HADD2.F32 R5, -RZ, R4.reuse.H0_H0 ;  /* 0x20000004ff057230 */ /* 0x110fe40000004100 */
[----:B------:R-:W-:-:S03]  /*3740*/  HADD2.F32 R4, -RZ, R4.H1_H1 ;  /* 0x30000004ff047230 */ /* 0x000fc60000004100 */
[----:B------:R-:W-:Y:S02]  /*3750*/  FMUL.FTZ R16, R5, R16 ;  /* 0x0000001005107220 */ /* 0x000fe40000410000 */
[----:B------:R-:W-:Y:S02]  /*3760*/  FMUL.FTZ R4, R4, R17 ;  /* 0x0000001104047220 */ /* 0x000fe40000410000 */
[C---:B------:R-:W-:Y:S02]  /*3770*/  FMUL.FTZ R16, R35.reuse, R16 ;  /* 0x0000001023107220 */ /* 0x040fe40000410000 */
[----:B------:R-:W-:-:S05]  /*3780*/  FMUL.FTZ R17, R35, R4 ;  /* 0x0000000423117220 */ /* 0x000fca0000410000 */
[----:B------:R4:W-:Y:S01]  /*3790*/  STG.E.64 desc[UR8][R2.64+0xe000], R16 ;  /* 0x00e0001002007986 */ /* 0x0009e2000c101b08 */
[----:B------:R-:W-:Y:S05]  /*37a0*/  @P0 EXIT ;  /* 0x000000000000094d */ /* 0x000fea0003800000 */
[----:B------:R-:W5:Y:S01]  /*37b0*/  LDG.E.CONSTANT R4, desc[UR8][R36.64+0x8000] ;  /* 0x0080000824047981 */ /* 0x000f62000c1e9900 */
[----:B------:R-:W-:-:S04]  /*37c0*/  LOP3.LUT R6, R0, 0x2400, RZ, 0xfc, !PT ;  /* 0x0000240000067812 */ /* 0x000fc800078efcff */
[----:B------:R-:W-:Y:S01]  /*37d0*/  ISETP.GE.U32.AND P0, PT, R6, UR6, PT ;  /* 0x0000000606007c0c */ /* 0x000fe2000bf06070 */
[--C-:B-----5:R-:W-:Y:S02]  /*37e0*/  HADD2.F32 R5, -RZ, R4.reuse.H0_H0 ;  /* 0x20000004ff057230 */ /* 0x120fe40000004100 */
        /* <DEDUP_REMOVED lines=73> */
[----:B------:R-:W5:Y:S02]  /*3c80*/  LDG.E.CONSTANT R36, desc[UR8][R36.64+0xf000] ;  /* 0x00f0000824247981 */ /* 0x000f64000c1e9900 */
[--C-:B-----5:R-:W-:Y:S02]  /*3c90*/  HADD2.F32 R5, -RZ, R36.reuse.H0_H0 ;  /* 0x20000024ff057230 */ /* 0x120fe40000004100 */
[----:B------:R-:W-:-:S03]  /*3ca0*/  HADD2.F32 R0, -RZ, R36.H1_H1 ;  /* 0x30000024ff007230 */ /* 0x000fc60000004100 */
[----:B------:R-:W-:Y:S02]  /*3cb0*/  FMUL.FTZ R32, R5, R32 ;  /* 0x0000002005207220 */ /* 0x000fe40000410000 */
[----:B------:R-:W-:Y:S02]  /*3cc0*/  FMUL.FTZ R0, R0, R33 ;  /* 0x0000002100007220 */ /* 0x000fe40000410000 */
[C---:B------:R-:W-:Y:S02]  /*3cd0*/  FMUL.FTZ R32, R35.reuse, R32 ;  /* 0x0000002023207220 */ /* 0x040fe40000410000 */
[----:B------:R-:W-:-:S05]  /*3ce0*/  FMUL.FTZ R33, R35, R0 ;  /* 0x0000000023217220 */ /* 0x000fca0000410000 */
[----:B------:R-:W-:Y:S01]  /*3cf0*/  STG.E.64 desc[UR8][R2.64+0x1e000], R32 ;  /* 0x01e0002002007986 */ /* 0x000fe2000c101b08 */
[----:B------:R-:W-:Y:S05]  /*3d00*/  EXIT ;  /* 0x000000000000794d */ /* 0x000fea0003800000 */
.L_x_5:
[----:B------:R-:W-:-:S13]  /*3d10*/  ISETP.GE.AND P0, PT, R0, UR6, PT ;  /* 0x0000000600007c0c */ /* 0x000fda000bf06270 */
[----:B------:R-:W-:Y:S05]  /*3d20*/  @P0 EXIT ;  /* 0x000000000000094d */ /* 0x000fea0003800000 */
[----:B------:R-:W2:Y:S01]  /*3d30*/  LDC.64 R36, c[0x0][0x388] ;  /* 0x0000e200ff247b82 */ /* 0x000ea20000000a00 */
[----:B------:R-:W3:Y:S01]  /*3d40*/  LDCU.64 UR4, c[0x0][0x390] ;  /* 0x00007200ff0477ac */ /* 0x000ee20008000a00 */
[----:B------:R-:W-:Y:S01]  /*3d50*/  UIMAD UR7, UR10, UR11, URZ ;  /* 0x0000000b0a0772a4 */ /* 0x000fe2000f8e02ff */
[----:B0-----:R-:W-:Y:S02]  /*3d60*/  HFMA2 R39, -RZ, RZ, 0, 4.76837158203125e-07 ;  /* 0x00000008ff277431 */ /* 0x001fe400000001ff */
[----:B--2---:R-:W-:-:S05]  /*3d70*/  IMAD.WIDE.U32 R36, R0, 0x4, R36 ;  /* 0x0000000400247825 */ /* 0x004fca00078e0024 */
[----:B------:R-:W2:Y:S01]  /*3d80*/  LDG.E.CONSTANT R34, desc[UR8][R36.64] ;  /* 0x0000000824227981 */ /* 0x000ea2000c1e9900 */
[----:B---3--:R-:W-:-:S06]  /*3d90*/  UIMAD.WIDE UR4, UR7, 0x4, UR4 ;  /* 0x00000004070478a5 */ /* 0x008fcc000f8e0204 */
[----:B------:R-:W-:-:S05]  /*3da0*/  IMAD.WIDE.U32 R38, R0, R39, UR4 ;  /* 0x0000000400267e25 */ /* 0x000fca000f8e0027 */
[----:B------:R-:W1:Y:S01]  /*3db0*/  LDG.E.64 R40, desc[UR8][R38.64] ;  /* 0x0000000826287981 */ /* 0x000e62000c1e1b00 */
[--C-:B--2---:R-:W-:Y:S02]  /*3dc0*/  HADD2.F32 R43, -RZ, R34.reuse.H0_H0 ;  /* 0x20000022ff2b7230 */ /* 0x104fe40000004100 */
[----:B------:R-:W-:-:S03]  /*3dd0*/  HADD2.F32 R34, -RZ, R34.H1_H1 ;  /* 0x30000022ff227230 */ /* 0x000fc60000004100 */
[----:B------:R-:W-:Y:S01]  /*3de0*/  FMUL.FTZ R43, R43, R2 ;  /* 0x000000022b2b7220 */ /* 0x000fe20000410000 */
[----:B------:R-:W-:Y:S01]  /*3df0*/  LOP3.LUT R2, R0, 0x400, RZ, 0xfc, !PT ;  /* 0x0000040000027812 */ /* 0x000fe200078efcff */
[----:B------:R-:W-:-:S03]  /*3e00*/  FMUL.FTZ R34, R34, R3 ;  /* 0x0000000322227220 */ /* 0x000fc60000410000 */
[----:B------:R-:W-:Y:S01]  /*3e10*/  ISETP.GE.U32.AND P0, PT, R2, UR6, PT ;  /* 0x0000000602007c0c */ /* 0x000fe2000bf06070 */
[C---:B-1----:R-:W-:Y:S01]  /*3e20*/  FFMA.FTZ R40, R35.reuse, R43, R40 ;  /* 0x0000002b23287223 */ /* 0x042fe20000010028 */
[----:B------:R-:W-:-:S05]  /*3e30*/  FFMA.FTZ R41, R35, R34, R41 ;  /* 0x0000002223297223 */ /* 0x000fca0000010029 */
[----:B------:R0:W-:Y:S06]  /*3e40*/  STG.E.64 desc[UR8][R38.64], R40 ;  /* 0x0000002826007986 */ /* 0x0001ec000c101b08 */
[----:B------:R-:W-:Y:S05]  /*3e50*/  @P0 EXIT ;  /* 0x000000000000094d */ /* 0x000fea0003800000 */
[----:B------:R-:W0:Y:S04]  /*3e60*/  LDG.E.CONSTANT R34, desc[UR8][R36.64+0x1000] ;  /* 0x0010000824227981 */ /* 0x000e28000c1e9900 */
[----:B------:R-:W2:Y:S01]  /*3e70*/  LDG.E.64 R2, desc[UR8][R38.64+0x2000] ;  /* 0x0020000826027981 */ /* 0x000ea2000c1e1b00 */
[--C-:B0-----:R-:W-:Y:S02]  /*3e80*/  HADD2.F32 R41, -RZ, R34.reuse.H0_H0 ;  /* 0x20000022ff297230 */ /* 0x101fe40000004100 */
[----:B------:R-:W-:-:S03]  /*3e90*/  HADD2.F32 R34, -RZ, R34.H1_H1 ;  /* 0x30000022ff227230 */ /* 0x000fc60000004100 */
[----:B------:R-:W-:Y:S01]  /*3ea0*/  FMUL.FTZ R41, R41, R4 ;  /* 0x0000000429297220 */ /* 0x000fe20000410000 */
[----:B------:R-:W-:Y:S01]  /*3eb0*/  LOP3.LUT R4, R0, 0x800, RZ, 0xfc, !PT ;  /* 0x0000080000047812 */ /* 0x000fe200078efcff */
[----:B------:R-:W-:Y:S02]  /*3ec0*/  FMUL.FTZ R34, R34, R5 ;  /* 0x0000000522227220 */ /* 0x000fe40000410000 */
[C---:B--2---:R-:W-:Y:S01]  /*3ed0*/  FFMA.FTZ R2, R35.reuse, R41, R2 ;  /* 0x0000002923027223 */ /* 0x044fe20000010002 */
[----:B------:R-:W-:Y:S01]  /*3ee0*/  ISETP.GE.U32.AND P0, PT, R4, UR6, PT ;  /* 0x0000000604007c0c */ /* 0x000fe2000bf06070 */
[----:B------:R-:W-:-:S05]  /*3ef0*/  FFMA.FTZ R3, R35, R34, R3 ;  /* 0x0000002223037223 */ /* 0x000fca0000010003 */
[----:B------:R0:W-:Y:S07]  /*3f00*/  STG.E.64 desc[UR8][R38.64+0x2000], R2 ;  /* 0x0020000226007986 */ /* 0x0001ee000c101b08 */
[----:B------:R-:W-:Y:S05]  /*3f10*/  @P0 EXIT ;  /* 0x000000000000094d */ /* 0x000fea0003800000 */
[----:B------:R-:W2:Y:S04]  /*3f20*/  LDG.E.CONSTANT R4, desc[UR8][R36.64+0x2000] ;  /* 0x0020000824047981 */ /* 0x000ea8000c1e9900 */
[----:B0-----:R-:W3:Y:S01]  /*3f30*/  LDG.E.64 R2, desc[UR8][R38.64+0x4000] ;  /* 0x0040000826027981 */ /* 0x001ee2000c1e1b00 */
[----:B------:R-:W-:-:S04]  /*3f40*/  LOP3.LUT R34, R0, 0xc00, RZ, 0xfc, !PT ;  /* 0x00000c0000227812 */ /* 0x000fc800078efcff */
[----:B------:R-:W-:Y:S01]  /*3f50*/  ISETP.GE.U32.AND P0, PT, R34, UR6, PT ;  /* 0x0000000622007c0c */ /* 0x000fe2000bf06070 */
[--C-:B--2---:R-:W-:Y:S02]  /*3f60*/  HADD2.F32 R5, -RZ, R4.reuse.H0_H0 ;  /* 0x20000004ff057230 */ /* 0x104fe40000004100 */
[----:B------:R-:W-:-:S03]  /*3f70*/  HADD2.F32 R4, -RZ, R4.H1_H1 ;  /* 0x30000004ff047230 */ /* 0x000fc60000004100 */
[----:B------:R-:W-:Y:S02]  /*3f80*/  FMUL.FTZ R5, R5, R6 ;  /* 0x0000000605057220 */ /* 0x000fe40000410000 */
[----:B------:R-:W-:Y:S02]  /*3f90*/  FMUL.FTZ R4, R4, R7 ;  /* 0x0000000704047220 */ /* 0x000fe40000410000 */
[C---:B---3--:R-:W-:Y:S02]  /*3fa0*/  FFMA.FTZ R2, R35.reuse, R5, R2 ;  /* 0x0000000523027223 */ /* 0x048fe40000010002 */
[----:B------:R-:W-:-:S05]  /*3fb0*/  FFMA.FTZ R3, R35, R4, R3 ;  /* 0x0000000423037223 */ /* 0x000fca0000010003 */
[----:B------:R0:W-:Y:S01]  /*3fc0*/  STG.E.64 desc[UR8][R38.64+0x4000], R2 ;  /* 0x0040000226007986 */ /* 0x0001e2000c101b08 */
        /* <DEDUP_REMOVED lines=147> */
[--C-:B--2---:R-:W-:Y:S02]  /*4900*/  HADD2.F32 R5, -RZ, R36.reuse.H0_H0 ;  /* 0x20000024ff057230 */ /* 0x104fe40000004100 */
[----:B------:R-:W-:-:S03]  /*4910*/  HADD2.F32 R0, -RZ, R36.H1_H1 ;  /* 0x30000024ff007230 */ /* 0x000fc60000004100 */
[----:B------:R-:W-:Y:S02]  /*4920*/  FMUL.FTZ R5, R5, R32 ;  /* 0x0000002005057220 */ /* 0x000fe40000410000 */
[----:B------:R-:W-:Y:S02]  /*4930*/  FMUL.FTZ R0, R0, R33 ;  /* 0x0000002100007220 */ /* 0x000fe40000410000 */
[C---:B---3--:R-:W-:Y:S02]  /*4940*/  FFMA.FTZ R2, R35.reuse, R5, R2 ;  /* 0x0000000523027223 */ /* 0x048fe40000010002 */
[----:B------:R-:W-:-:S05]  /*4950*/  FFMA.FTZ R3, R35, R0, R3 ;  /* 0x0000000023037223 */ /* 0x000fca0000010003 */
[----:B------:R-:W-:Y:S01]  /*4960*/  STG.E.64 desc[UR8][R38.64+0x1e000], R2 ;  /* 0x01e0000226007986 */ /* 0x000fe2000c101b08 */
[----:B------:R-:W-:Y:S05]  /*4970*/  EXIT ;  /* 0x000000000000794d */ /* 0x000fea0003800000 */
.L_x_6:
[----:B------:R-:W-:-:S00]  /*4980*/  BRA `(.L_x_6) ;  /* 0xfffffffc00fc7947 */ /* 0x000fc0000383ffff */
[----:B------:R-:W-:-:S00]  /*4990*/  NOP ;  /* 0x0000000000007918 */ /* 0x000fc00000000000 */
        /* <DEDUP_REMOVED lines=14> */
.L_x_110:


//--------------------- .text._Z15rms_norm_kernelILi15EEvPKvPK6__halfPvffiibbb --------------------------
	.section	.text._Z15rms_norm_kernelILi15EEvPKvPK6__halfPvffiibbb,"ax",@progbits
	.align	128
        .global         _Z15rms_norm_kernelILi15EEvPKvPK6__halfPvffiibbb
        .type           _Z15rms_norm_kernelILi15EEvPKvPK6__halfPvffiibbb,@function
        .size           _Z15rms_norm_kernelILi15EEvPKvPK6__halfPvffiibbb,(.L_x_111 - _Z15rms_norm_kernelILi15EEvPKvPK6__halfPvffiibbb)
        .other          _Z15rms_norm_kernelILi15EEvPKvPK6__halfPvffiibbb,@"STO_CUDA_ENTRY STV_DEFAULT"
_Z15rms_norm_kernelILi15EEvPKvPK6__halfPvffiibbb:
.text._Z15rms_norm_kernelILi15EEvPKvPK6__halfPvffiibbb:
[----:B------:R-:W-:Y:S01]  /*0000*/  LDC R1, c[0x0][0x37c] ;  /* 0x0000df00ff017b82 */ /* 0x000fe20000000800 */
[----:B------:R-:W0:Y:S01]  /*0010*/  LDCU.S8 UR4, c[0x0][0x3a9] ;  /* 0x00007520ff0477ac */ /* 0x000e220008000200 */
[----:B------:R-:W1:Y:S06]  /*0020*/  S2R R0, SR_TID.X ;  /* 0x0000000000007919 */ /* 0x000e6c0000002100 */
[----:B------:R-:W2:Y:S01]  /*0030*/  S2UR UR8, SR_CTAID.X ;  /* 0x00000000000879c3 */ /* 0x000ea20000002500 */
[----:B------:R-:W-:Y:S01]  /*0040*/  HFMA2 R35, -RZ, RZ, 0, 0 ;  /* 0x00000000ff237431 */ /* 0x000fe200000001ff */
[----:B------:R-:W-:Y:S01]  /*0050*/  BSSY.RECONVERGENT B0, `(.L_x_7) ;  /* 0x0000126000007945 */ /* 0x000fe20003800200 */
[----:B------:R-:W3:Y:S01]  /*0060*/  LDCU.64 UR10, c[0x0][0x358] ;  /* 0x00006b00ff0a77ac */ /* 0x000ee20008000a00 */
[----:B0-----:R-:W-:-:S09]  /*0070*/  UISETP.NE.AND UP0, UPT, UR4, URZ, UPT ;  /* 0x000000ff0400728c */ /* 0x001fd2000bf05270 */
[----:B------:R-:W-:Y:S05]  /*0080*/  BRA.U UP0, `(.L_x_8) ;  /* 0x0000000900fc7547 */ /* 0x000fea000b800000 */
[----:B------:R-:W0:Y:S01]  /*0090*/  LDCU UR9, c[0x0][0x3a4] ;  /* 0x00007480ff0977ac */ /* 0x000e220008000800 */
[----:B-1----:R-:W-:-:S04]  /*00a0*/  LOP3.LUT R3, R0, 0x3e0, RZ, 0xc0, !PT ;  /* 0x000003e000037812 */ /* 0x002fc800078ec0ff */
[----:B------:R-:W-:Y:S01]  /*00b0*/  LOP3.LUT R28, R3, 0x1f, R0, 0xf8, !PT ;  /* 0x0000001f031c7812 */ /* 0x000fe200078ef800 */
[----:B0-----:R-:W-:-:S04]  /*00c0*/  ULEA.HI UR4, UR9, UR9, URZ, 0x1 ;  /* 0x0000000909047291 */ /* 0x001fc8000f8f08ff */
[----:B------:R-:W-:-:S06]  /*00d0*/  USHF.R.S32.HI UR6, URZ, 0x1, UR4 ;  /* 0x00000001ff067899 */ /* 0x000fcc0008011404 */
[----:B------:R-:W-:-:S13]  /*00e0*/  ISETP.GE.AND P0, PT, R28, UR6, PT ;  /* 0x000000061c007c0c */ /* 0x000fda000bf06270 */
[----:B------:R-:W-:Y:S05]  /*00f0*/  @P0 BRA `(.L_x_9) ;  /* 0x00000010006c0947 */ /* 0x000fea0003800000 */
[----:B------:R-:W0:Y:S01]  /*0100*/  LDCU.64 UR4, c[0x0][0x380] ;  /* 0x00007000ff0477ac */ /* 0x000e220008000a00 */
[----:B--2---:R-:W-:-:S04]  /*0110*/  UIMAD UR7, UR8, UR9, URZ ;  /* 0x00000009080772a4 */ /* 0x004fc8000f8e02ff */
[----:B0-----:R-:W-:-:S06]  /*0120*/  UIMAD.WIDE UR4, UR7, 0x2, UR4 ;  /* 0x00000002070478a5 */ /* 0x001fcc000f8e0204 */
[----:B------:R-:W-:Y:S02]  /*0130*/  MOV R32, UR4 ;  /* 0x0000000400207c02 */ /* 0x000fe40008000f00 */
[----:B------:R-:W-:-:S03]  /*0140*/  MOV R33, UR5 ;  /* 0x0000000500217c02 */ /* 0x000fc60008000f00 */
[----:B------:R-:W-:-:S05]  /*0150*/  IMAD.WIDE.U32 R32, R28, 0x4, R32 ;  /* 0x000000041c207825 */ /* 0x000fca00078e0020 */
[----:B---3--:R-:W2:Y:S01]  /*0160*/  LDG.E.CONSTANT R2, desc[UR10][R32.64] ;  /* 0x0000000a20027981 */ /* 0x008ea2000c1e9900 */
        /* <DEDUP_REMOVED lines=177> */
.L_x_8:
        /* <DEDUP_REMOVED lines=13> */
[----:B---3--:R-:W2:Y:S01]  /*0d50*/  LDG.E.64.CONSTANT R2, desc[UR10][R32.64] ;  /* 0x0000000a20027981 */ /* 0x008ea2000c1e9b00 */
        /* <DEDUP_REMOVED lines=85> */
.L_x_9:
[----:B--23--:R-:W-:Y:S05]  /*12b0*/  BSYNC.RECONVERGENT B0 ;  /* 0x0000000000007941 */ /* 0x00cfea0003800200 */
.L_x_7:
[----:B------:R-:W0:Y:S01]  /*12c0*/  SHFL.BFLY PT, R32, R35, 0x10, 0x1f ;  /* 0x0e001f0023207f89 */ /* 0x000e2200000e0000 */
[----:B------:R-:W1:Y:S01]  /*12d0*/  S2UR UR5, SR_CgaCtaId ;  /* 0x00000000000579c3 */ /* 0x000e620000008800 */
[----:B------:R-:W-:Y:S01]  /*12e0*/  LOP3.LUT R38, R0, 0x1f, RZ, 0xc0, !PT ;  /* 0x0000001f00267812 */ /* 0x000fe200078ec0ff */
[----:B------:R-:W-:-:S03]  /*12f0*/  UMOV UR4, 0x400 ;  /* 0x0000040000047882 */ /* 0x000fc60000000000 */
[----:B------:R-:W-:Y:S01]  /*1300*/  ISETP.NE.AND P0, PT, R38, RZ, PT ;  /* 0x000000ff2600720c */ /* 0x000fe20003f05270 */
[----:B0-----:R-:W-:Y:S01]  /*1310*/  FADD.FTZ R32, R32, R35 ;  /* 0x0000002320207221 */ /* 0x001fe20000010000 */
[----:B-1----:R-:W-:-:S04]  /*1320*/  ULEA UR4, UR5, UR4, 0x18 ;  /* 0x0000000405047291 */ /* 0x002fc8000f8ec0ff */
[----:B------:R-:W0:Y:S02]  /*1330*/  SHFL.BFLY PT, R33, R32, 0x8, 0x1f ;  /* 0x0d001f0020217f89 */ /* 0x000e2400000e0000 */
[----:B0-----:R-:W-:-:S05]  /*1340*/  FADD.FTZ R33, R32, R33 ;  /* 0x0000002120217221 */ /* 0x001fca0000010000 */
[----:B------:R-:W-:Y:S01]  /*1350*/  @!P0 SHF.R.U32.HI R32, RZ, 0x3, R0 ;  /* 0x00000003ff208819 */ /* 0x000fe20000011600 */
[----:B------:R-:W0:Y:S03]  /*1360*/  SHFL.BFLY PT, R34, R33, 0x4, 0x1f ;  /* 0x0c801f0021227f89 */ /* 0x000e2600000e0000 */
[----:B------:R-:W-:Y:S01]  /*1370*/  @!P0 LOP3.LUT R32, R32, 0x7c, RZ, 0xc0, !PT ;  /* 0x0000007c20208812 */ /* 0x000fe200078ec0ff */
[----:B0-----:R-:W-:Y:S01]  /*1380*/  FADD.FTZ R34, R33, R34 ;  /* 0x0000002221227221 */ /* 0x001fe20000010000 */
[----:B------:R-:W-:-:S04]  /*1390*/  SHF.L.U32 R33, R0, 0x2, RZ ;  /* 0x0000000200217819 */ /* 0x000fc800000006ff */
[----:B------:R-:W0:Y:S01]  /*13a0*/  SHFL.BFLY PT, R37, R34, 0x2, 0x1f ;  /* 0x0c401f0022257f89 */ /* 0x000e2200000e0000 */
[----:B------:R-:W-:Y:S01]  /*13b0*/  LOP3.LUT R33, R33, 0x7c, RZ, 0xc0, !PT ;  /* 0x0000007c21217812 */ /* 0x000fe200078ec0ff */
[----:B0-----:R-:W-:-:S05]  /*13c0*/  FADD.FTZ R37, R34, R37 ;  /* 0x0000002522257221 */ /* 0x001fca0000010000 */
[----:B------:R-:W0:Y:S02]  /*13d0*/  SHFL.BFLY PT, R36, R37, 0x1, 0x1f ;  /* 0x0c201f0025247f89 */ /* 0x000e2400000e0000 */
[----:B0-----:R-:W-:-:S05]  /*13e0*/  FADD.FTZ R39, R37, R36 ;  /* 0x0000002425277221 */ /* 0x001fca0000010000 */
[----:B------:R0:W-:Y:S01]  /*13f0*/  @!P0 STS [R32+UR4], R39 ;  /* 0x0000002720008988 */ /* 0x0001e20008000804 */
[----:B------:R-:W-:Y:S08]  /*1400*/  BAR.SYNC.DEFER_BLOCKING 0x0 ;  /* 0x0000000000007b1d */ /* 0x000ff00000010000 */
[----:B0-----:R-:W0:Y:S01]  /*1410*/  LDC.64 R38, c[0x0][0x398] ;  /* 0x0000e600ff267b82 */ /* 0x001e220000000a00 */
[----:B------:R-:W1:Y:S01]  /*1420*/  LDS R33, [R33+UR4] ;  /* 0x0000000421217984 */ /* 0x000e620008000800 */
[----:B------:R-:W2:Y:S02]  /*1430*/  LDCU.S8 UR4, c[0x0][0x3aa] ;  /* 0x00007540ff0477ac */ /* 0x000ea40008000200 */
[----:B--2---:R-:W-:Y:S01]  /*1440*/  UISETP.NE.AND UP0, UPT, UR4, URZ, UPT ;  /* 0x000000ff0400728c */ /* 0x004fe2000bf05270 */
[----:B-1----:R-:W1:Y:S02]  /*1450*/  SHFL.BFLY PT, R34, R33, 0x10, 0x1f ;  /* 0x0e001f0021227f89 */ /* 0x002e6400000e0000 */
[----:B-1----:R-:W-:-:S05]  /*1460*/  FADD.FTZ R34, R33, R34 ;  /* 0x0000002221227221 */ /* 0x002fca0000010000 */
[----:B------:R-:W1:Y:S02]  /*1470*/  SHFL.BFLY PT, R35, R34, 0x8, 0x1f ;  /* 0x0d001f0022237f89 */ /* 0x000e6400000e0000 */
[----:B-1----:R-:W-:-:S05]  /*1480*/  FADD.FTZ R35, R34, R35 ;  /* 0x0000002322237221 */ /* 0x002fca0000010000 */
[----:B------:R-:W1:Y:S02]  /*1490*/  SHFL.BFLY PT, R36, R35, 0x4, 0x1f ;  /* 0x0c801f0023247f89 */ /* 0x000e6400000e0000 */
[----:B-1----:R-:W-:-:S05]  /*14a0*/  FADD.FTZ R36, R35, R36 ;  /* 0x0000002423247221 */ /* 0x002fca0000010000 */
[----:B------:R-:W1:Y:S02]  /*14b0*/  SHFL.BFLY PT, R37, R36, 0x2, 0x1f ;  /* 0x0c401f0024257f89 */ /* 0x000e6400000e0000 */
[----:B-1----:R-:W-:-:S05]  /*14c0*/  FADD.FTZ R37, R36, R37 ;  /* 0x0000002524257221 */ /* 0x002fca0000010000 */
[----:B------:R-:W1:Y:S02]  /*14d0*/  SHFL.BFLY PT, R32, R37, 0x1, 0x1f ;  /* 0x0c201f0025207f89 */ /* 0x000e6400000e0000 */
[----:B-1----:R-:W-:-:S04]  /*14e0*/  FADD.FTZ R33, R37, R32 ;  /* 0x0000002025217221 */ /* 0x002fc80000010000 */
[----:B0-----:R-:W-:-:S06]  /*14f0*/  FFMA.FTZ R33, R33, R39, R38 ;  /* 0x0000002721217223 */ /* 0x001fcc0000010026 */
[----:B------:R-:W0:Y:S01]  /*1500*/  MUFU.RSQ R33, R33 ;  /* 0x0000002100217308 */ /* 0x000e220000001400 */
[----:B------:R-:W-:Y:S05]  /*1510*/  BRA.U UP0, `(.L_x_10) ;  /* 0x0000001900547547 */ /* 0x000fea000b800000 */
[----:B------:R-:W1:Y:S01]  /*1520*/  LDCU.U8 UR7, c[0x0][0x3a8] ;  /* 0x00007500ff0777ac */ /* 0x000e620008000000 */
[----:B------:R-:W2:Y:S01]  /*1530*/  LDCU.64 UR4, c[0x0][0x390] ;  /* 0x00007200ff0477ac */ /* 0x000ea20008000a00 */
[----:B------:R-:W-:Y:S02]  /*1540*/  UIMAD UR8, UR8, UR9, URZ ;  /* 0x00000009080872a4 */ /* 0x000fe4000f8e02ff */
[----:B-1----:R-:W-:-:S04]  /*1550*/  UPRMT UR7, UR7, 0x8880, URZ ;  /* 0x0000888007077896 */ /* 0x002fc800080000ff */
[----:B------:R-:W-:Y:S02]  /*1560*/  UISETP.NE.AND UP0, UPT, UR7, URZ, UPT ;  /* 0x000000ff0700728c */ /* 0x000fe4000bf05270 */
[----:B--2---:R-:W-:-:S07]  /*1570*/  UIMAD.WIDE UR4, UR8, 0x2, UR4 ;  /* 0x00000002080478a5 */ /* 0x004fce000f8e0204 */
[----:B------:R-:W-:Y:S05]  /*1580*/  BRA.U UP0, `(.L_x_11) ;  /* 0x0000000900e07547 */ /* 0x000fea000b800000 */
[----:B------:R-:W-:-:S13]  /*1590*/  ISETP.GE.AND P0, PT, R0, UR6, PT ;  /* 0x0000000600007c0c */ /* 0x000fda000bf06270 */
[----:B------:R-:W-:Y:S05]  /*15a0*/  @P0 EXIT ;  /* 0x000000000000094d */ /* 0x000fea0003800000 */
[----:B------:R-:W1:Y:S02]  /*15b0*/  LDC.64 R34, c[0x0][0x388] ;  /* 0x0000e200ff227b82 */ /* 0x000e640000000a00 */
[----:B-1----:R-:W-:-:S05]  /*15c0*/  IMAD.WIDE.U32 R34, R0, 0x4, R34 ;  /* 0x0000000400227825 */ /* 0x002fca00078e0022 */
[----:B------:R-:W2:Y:S01]  /*15d0*/  LDG.E.CONSTANT R32, desc[UR10][R34.64] ;  /* 0x0000000a22207981 */ /* 0x000ea2000c1e9900 */
[----:B------:R-:W-:Y:S02]  /*15e0*/  HFMA2 R39, -RZ, RZ, 0, 2.384185791015625e-07 ;  /* 0x00000004ff277431 */ /* 0x000fe400000001ff */
[--C-:B--2---:R-:W-:Y:S02]  /*15f0*/  HADD2.F32 R37, -RZ, R32.reuse.H0_H0 ;  /* 0x20000020ff257230 */ /* 0x104fe40000004100 */
[----:B------:R-:W-:-:S03]  /*1600*/  HADD2.F32 R32, -RZ, R32.H1_H1 ;  /* 0x30000020ff207230 */ /* 0x000fc60000004100 */
[----:B------:R-:W-:Y:S02]  /*1610*/  FMUL.FTZ R2, R37, R2 ;  /* 0x0000000225027220 */ /* 0x000fe40000410000 */
[----:B------:R-:W-:Y:S01]  /*1620*/  FMUL.FTZ R36, R32, R3 ;  /* 0x0000000320247220 */ /* 0x000fe20000410000 */
[C---:B------:R-:W-:Y:S01]  /*1630*/  LOP3.LUT R3, R0.reuse, 0x400, RZ, 0xfc, !PT ;  /* 0x0000040000037812 */ /* 0x040fe200078efcff */
[C---:B0-----:R-:W-:Y:S02]  /*1640*/  FMUL.FTZ R32, R33.reuse, R2 ;  /* 0x0000000221207220 */ /* 0x041fe40000410000 */
[----:B------:R-:W-:Y:S01]  /*1650*/  FMUL.FTZ R37, R33, R36 ;  /* 0x0000002421257220 */ /* 0x000fe20000410000 */
[----:B------:R-:W-:Y:S01]  /*1660*/  ISETP.GE.U32.AND P0, PT, R3, UR6, PT ;  /* 0x0000000603007c0c */ /* 0x000fe2000bf06070 */
[----:B------:R-:W-:-:S03]  /*1670*/  IMAD.WIDE.U32 R2, R0, R39, UR4 ;  /* 0x0000000400027e25 */ /* 0x000fc6000f8e0027 */
        /* <DEDUP_REMOVED lines=18> */
[----:B------:R-:W-:Y:S01]  /*17a0*/  FMUL.FTZ R24, R27, R24 ;  /* 0x000000181b187220 */ /* 0x000fe20000410000 */
[----:B------:R-:W-:Y:S01]  /*17b0*/  LOP3.LUT R27, R0, 0xc00, RZ, 0xfc, !PT ;  /* 0x00000c00001b7812 */ /* 0x000fe200078efcff */
[----:B------:R-:W-:Y:S02]  /*17c0*/  FMUL.FTZ R26, R26, R25 ;  /* 0x000000191a1a7220 */ /* 0x000fe40000410000 */
[----:B------:R-:W-:Y:S01]  /*17d0*/  FMUL.FTZ R24, R33, R24 ;  /* 0x0000001821187220 */ /* 0x000fe20000410000 */
[----:B------:R-:W-:Y:S01]  /*17e0*/  ISETP.GE.U32.AND P0, PT, R27, UR6, PT ;  /* 0x000000061b007c0c */ /* 0x000fe2000bf06070 */
[----:B------:R-:W-:-:S05]  /*17f0*/  FMUL.FTZ R25, R33, R26 ;  /* 0x0000001a21197220 */ /* 0x000fca0000410000 */
[----:B------:R-:W-:-:S05]  /*1800*/  F2FP.F16.F32.PACK_AB R25, R25, R24 ;  /* 0x000000181919723e */ /* 0x000fca00000000ff */
[----:B------:R0:W-:Y:S02]  /*1810*/  STG.E desc[UR10][R2.64+0x2000], R25 ;  /* 0x0020001902007986 */ /* 0x0001e4000c10190a */
        /* <DEDUP_REMOVED lines=143> */
.L_x_11:
[----:B------:R-:W-:-:S13]  /*2110*/  ISETP.GE.AND P0, PT, R0, UR6, PT ;  /* 0x0000000600007c0c */ /* 0x000fda000bf06270 */
[----:B------:R-:W-:Y:S05]  /*2120*/  @P0 EXIT ;  /* 0x000000000000094d */ /* 0x000fea0003800000 */
[----:B------:R-:W1:Y:S01]  /*2130*/  LDC.64 R34, c[0x0][0x388] ;  /* 0x0000e200ff227b82 */ /* 0x000e620000000a00 */
[----:B------:R-:W-:Y:S01]  /*2140*/  MOV R37, 0x4 ;  /* 0x0000000400257802 */ /* 0x000fe20000000f00 */
[----:B-1----:R-:W-:-:S05]  /*2150*/  IMAD.WIDE.U32 R34, R0, 0x4, R34 ;  /* 0x0000000400227825 */ /* 0x002fca00078e0022 */
[----:B------:R-:W2:Y:S01]  /*2160*/  LDG.E.CONSTANT R38, desc[UR10][R34.64] ;  /* 0x0000000a22267981 */ /* 0x000ea2000c1e9900 */
[----:B------:R-:W-:-:S05]  /*2170*/  IMAD.WIDE.U32 R36, R0, R37, UR4 ;  /* 0x0000000400247e25 */ /* 0x000fca000f8e0025 */
[----:B------:R-:W3:Y:S01]  /*2180*/  LDG.E R32, desc[UR10][R36.64] ;  /* 0x0000000a24207981 */ /* 0x000ee2000c1e1900 */
[--C-:B--2---:R-:W-:Y:S02]  /*2190*/  HADD2.F32 R39, -RZ, R38.reuse.H0_H0 ;  /* 0x20000026ff277230 */ /* 0x104fe40000004100 */
[----:B------:R-:W-:-:S03]  /*21a0*/  HADD2.F32 R38, -RZ, R38.H1_H1 ;  /* 0x30000026ff267230 */ /* 0x000fc60000004100 */
[----:B------:R-:W-:Y:S02]  /*21b0*/  FMUL.FTZ R2, R39, R2 ;  /* 0x0000000227027220 */ /* 0x000fe40000410000 */
[----:B------:R-:W-:Y:S02]  /*21c0*/  FMUL.FTZ R38, R38, R3 ;  /* 0x0000000326267220 */ /* 0x000fe40000410000 */
[C---:B0-----:R-:W-:Y:S02]  /*21d0*/  FMUL.FTZ R2, R33.reuse, R2 ;  /* 0x0000000221027220 */ /* 0x041fe40000410000 */
[----:B------:R-:W-:Y:S01]  /*21e0*/  FMUL.FTZ R3, R33, R38 ;  /* 0x0000002621037220 */ /* 0x000fe20000410000 */
[----:B------:R-:W-:-:S04]  /*21f0*/  LOP3.LUT R38, R0, 0x400, RZ, 0xfc, !PT ;  /* 0x0000040000267812 */ /* 0x000fc800078efcff */
[----:B------:R-:W-:Y:S02]  /*2200*/  ISETP.GE.U32.AND P0, PT, R38, UR6, PT ;  /* 0x0000000626007c0c */ /* 0x000fe4000bf06070 */
[----:B------:R-:W-:-:S05]  /*2210*/  F2FP.F16.F32.PACK_AB R3, R3, R2 ;  /* 0x000000020303723e */ /* 0x000fca00000000ff */
[----:B---3--:R-:W-:-:S05]  /*2220*/  HFMA2 R3, R32, 1, 1, R3 ;  /* 0x3c003c0020037831 */ /* 0x008fca0000000003 */
[----:B------:R0:W-:Y:S01]  /*2230*/  STG.E desc[UR10][R36.64], R3 ;  /* 0x0000000324007986 */ /* 0x0001e2000c10190a */
        /* <DEDUP_REMOVED lines=195> */
.L_x_10:
        /* <DEDUP_REMOVED lines=12> */
[----:B------:R-:W-:Y:S02]  /*2f30*/  LOP3.LUT R38, R0, 0x400, RZ, 0xfc, !PT ;  /* 0x0000040000267812 */ /* 0x000fe400078efcff */
[----:B------:R-:W-:Y:S02]  /*2f40*/  MOV R39, 0x8 ;  /* 0x0000000800277802 */ /* 0x000fe40000000f00 */
[----:B------:R-:W-:Y:S01]  /*2f50*/  ISETP.GE.U32.AND P0, PT, R38, UR6, PT ;  /* 0x0000000626007c0c */ /* 0x000fe2000bf06070 */
[--C-:B--2---:R-:W-:Y:S02]  /*2f60*/  HADD2.F32 R37, -RZ, R32.reuse.H0_H0 ;  /* 0x20000020ff257230 */ /* 0x104fe40000004100 */
[----:B------:R-:W-:-:S03]  /*2f70*/  HADD2.F32 R32, -RZ, R32.H1_H1 ;  /* 0x30000020ff207230 */ /* 0x000fc60000004100 */
[----:B------:R-:W-:Y:S02]  /*2f80*/  FMUL.FTZ R36, R37, R2 ;  /* 0x0000000225247220 */ /* 0x000fe40000410000 */
[----:B------:R-:W-:Y:S01]  /*2f90*/  FMUL.FTZ R32, R32, R3 ;  /* 0x0000000320207220 */ /* 0x000fe20000410000 */
[----:B------:R-:W-:-:S04]  /*2fa0*/  IMAD.WIDE.U32 R2, R0, R39, UR4 ;  /* 0x0000000400027e25 */ /* 0x000fc8000f8e0027 */
[C---:B0-----:R-:W-:Y:S01]  /*2fb0*/  FMUL.FTZ R36, R33.reuse, R36 ;  /* 0x0000002421247220 */ /* 0x041fe20000410000 */
        /* <DEDUP_REMOVED lines=146> */
[----:B------:R-:W2:Y:S02]  /*38e0*/  LDG.E.CONSTANT R34, desc[UR10][R34.64+0xe000] ;  /* 0x00e0000a22227981 */ /* 0x000ea4000c1e9900 */
[--C-:B--2---:R-:W-:Y:S02]  /*38f0*/  HADD2.F32 R5, -RZ, R34.reuse.H0_H0 ;  /* 0x20000022ff057230 */ /* 0x104fe40000004100 */
[----:B------:R-:W-:-:S03]  /*3900*/  HADD2.F32 R0, -RZ, R34.H1_H1 ;  /* 0x30000022ff007230 */ /* 0x000fc60000004100 */
[----:B------:R-:W-:Y:S02]  /*3910*/  FMUL.FTZ R30, R5, R30 ;  /* 0x0000001e051e7220 */ /* 0x000fe40000410000 */
[----:B------:R-:W-:Y:S02]  /*3920*/  FMUL.FTZ R0, R0, R31 ;  /* 0x0000001f00007220 */ /* 0x000fe40000410000 */
[C---:B------:R-:W-:Y:S02]  /*3930*/  FMUL.FTZ R30, R33.reuse, R30 ;  /* 0x0000001e211e7220 */ /* 0x040fe40000410000 */
[----:B------:R-:W-:-:S05]  /*3940*/  FMUL.FTZ R31, R33, R0 ;  /* 0x00000000211f7220 */ /* 0x000fca0000410000 */
[----:B------:R-:W-:Y:S01]  /*3950*/  STG.E.64 desc[UR10][R2.64+0x1c000], R30 ;  /* 0x01c0001e02007986 */ /* 0x000fe2000c101b0a */
[----:B------:R-:W-:Y:S05]  /*3960*/  EXIT ;  /* 0x000000000000794d */ /* 0x000fea0003800000 */
.L_x_12:
[----:B------:R-:W-:-:S13]  /*3970*/  ISETP.GE.AND P0, PT, R0, UR6, PT ;  /* 0x0000000600007c0c */ /* 0x000fda000bf06270 */
[----:B------:R-:W-:Y:S05]  /*3980*/  @P0 EXIT ;  /* 0x000000000000094d */ /* 0x000fea0003800000 */
[----:B------:R-:W1:Y:S01]  /*3990*/  LDC.64 R34, c[0x0][0x388] ;  /* 0x0000e200ff227b82 */ /* 0x000e620000000a00 */
[----:B------:R-:W-:-:S05]  /*39a0*/  HFMA2 R37, -RZ, RZ, 0, 4.76837158203125e-07 ;  /* 0x00000008ff257431 */ /* 0x000fca00000001ff */
[----:B------:R-:W-:-:S05]  /*39b0*/  IMAD.WIDE.U32 R36, R0, R37, UR4 ;  /* 0x0000000400247e25 */ /* 0x000fca000f8e0025 */
[----:B------:R-:W0:Y:S01]  /*39c0*/  LDG.E.64 R38, desc[UR10][R36.64] ;  /* 0x0000000a24267981 */ /* 0x000e22000c1e1b00 */
[----:B-1----:R-:W-:-:S05]  /*39d0*/  IMAD.WIDE.U32 R34, R0, 0x4, R34 ;  /* 0x0000000400227825 */ /* 0x002fca00078e0022 */
[----:B------:R-:W2:Y:S02]  /*39e0*/  LDG.E.CONSTANT R32, desc[UR10][R34.64] ;  /* 0x0000000a22207981 */ /* 0x000ea4000c1e9900 */
[--C-:B--2---:R-:W-:Y:S02]  /*39f0*/  HADD2.F32 R41, -RZ, R32.reuse.H0_H0 ;  /* 0x20000020ff297230 */ /* 0x104fe40000004100 */
[----:B------:R-:W-:-:S03]  /*3a00*/  HADD2.F32 R32, -RZ, R32.H1_H1 ;  /* 0x30000020ff207230 */ /* 0x000fc60000004100 */
[----:B------:R-:W-:Y:S01]  /*3a10*/  FMUL.FTZ R41, R41, R2 ;  /* 0x0000000229297220 */ /* 0x000fe20000410000 */
[----:B------:R-:W-:Y:S01]  /*3a20*/  LOP3.LUT R2, R0, 0x400, RZ, 0xfc, !PT ;  /* 0x0000040000027812 */ /* 0x000fe200078efcff */
[----:B------:R-:W-:-:S03]  /*3a30*/  FMUL.FTZ R32, R32, R3 ;  /* 0x0000000320207220 */ /* 0x000fc60000410000 */
[----:B------:R-:W-:Y:S01]  /*3a40*/  ISETP.GE.U32.AND P0, PT, R2, UR6, PT ;  /* 0x0000000602007c0c */ /* 0x000fe2000bf06070 */
[C---:B0-----:R-:W-:Y:S01]  /*3a50*/  FFMA.FTZ R38, R33.reuse, R41, R38 ;  /* 0x0000002921267223 */ /* 0x041fe20000010026 */
[----:B------:R-:W-:-:S05]  /*3a60*/  FFMA.FTZ R39, R33, R32, R39 ;  /* 0x0000002021277223 */ /* 0x000fca0000010027 */
[----:B------:R0:W-:Y:S06]  /*3a70*/  STG.E.64 desc[UR10][R36.64], R38 ;  /* 0x0000002624007986 */ /* 0x0001ec000c101b0a */
[----:B------:R-:W-:Y:S05]  /*3a80*/  @P0 EXIT ;  /* 0x000000000000094d */ /* 0x000fea0003800000 */
[----:B------:R-:W2:Y:S04]  /*3a90*/  LDG.E.CONSTANT R32, desc[UR10][R34.64+0x1000] ;  /* 0x0010000a22207981 */ /* 0x000ea8000c1e9900 */
[----:B------:R-:W3:Y:S01]  /*3aa0*/  LDG.E.64 R2, desc[UR10][R36.64+0x2000] ;  /* 0x0020000a24027981 */ /* 0x000ee2000c1e1b00 */
[----:B0-----:R-:W-:-:S04]  /*3ab0*/  LOP3.LUT R38, R0, 0x800, RZ, 0xfc, !PT ;  /* 0x0000080000267812 */ /* 0x001fc800078efcff */
        /* <DEDUP_REMOVED lines=163> */
.L_x_13:
        /* <DEDUP_REMOVED lines=9> */
.L_x_111:


//--------------------- .text._Z15rms_norm_kernelILi14EEvPKvPK6__halfPvffiibbb --------------------------
	.section	.text._Z15rms_norm_kernelILi14EEvPKvPK6__halfPvffiibbb,"ax",@progbits
	.align	128
        .global         _Z15rms_norm_kernelILi14EEvPKvPK6__halfPvffiibbb
        .type           _Z15rms_norm_kernelILi14EEvPKvPK6__halfPvffiibbb,@function
        .size           _Z15rms_norm_kernelILi14EEvPKvPK6__halfPvffiibbb,(.L_x_112 - _Z15rms_norm_kernelILi14EEvPKvPK6__halfPvffiibbb)
        .other          _Z15rms_norm_kernelILi14EEvPKvPK6__halfPvffiibbb,@"STO_CUDA_ENTRY STV_DEFAULT"
_Z15rms_norm_kernelILi14EEvPKvPK6__halfPvffiibbb:
.text._Z15rms_norm_kernelILi14EEvPKvPK6__halfPvffiibbb:
        /* <DEDUP_REMOVED lines=188> */
.L_x_15:
        /* <DEDUP_REMOVED lines=93> */
.L_x_16:
[----:B--23--:R-:W-:Y:S05]  /*1190*/  BSYNC.RECONVERGENT B0 ;  /* 0x0000000000007941 */ /* 0x00cfea0003800200 */
.L_x_14:
[----:B------:R-:W0:Y:S01]  /*11a0*/  SHFL.BFLY PT, R30, R33, 0x10, 0x1f ;  /* 0x0e001f00211e7f89 */ /* 0x000e2200000e0000 */
[----:B------:R-:W1:Y:S01]  /*11b0*/  S2UR UR5, SR_CgaCtaId ;  /* 0x00000000000579c3 */ /* 0x000e620000008800 */
[----:B------:R-:W-:Y:S01]  /*11c0*/  LOP3.LUT P0, RZ, R0, 0x1f, RZ, 0xc0, !PT ;  /* 0x0000001f00ff7812 */ /* 0x000fe2000780c0ff */
[----:B------:R-:W-:Y:S01]  /*11d0*/  UMOV UR4, 0x400 ;  /* 0x0000040000047882 */ /* 0x000fe20000000000 */
[----:B0-----:R-:W-:Y:S01]  /*11e0*/  FADD.FTZ R30, R30, R33 ;  /* 0x000000211e1e7221 */ /* 0x001fe20000010000 */
[----:B-1----:R-:W-:-:S04]  /*11f0*/  ULEA UR4, UR5, UR4, 0x18 ;  /* 0x0000000405047291 */ /* 0x002fc8000f8ec0ff */
[----:B------:R-:W0:Y:S02]  /*1200*/  SHFL.BFLY PT, R31, R30, 0x8, 0x1f ;  /* 0x0d001f001e1f7f89 */ /* 0x000e2400000e0000 */
[----:B0-----:R-:W-:-:S04]  /*1210*/  FADD.FTZ R31, R30, R31 ;  /* 0x0000001f1e1f7221 */ /* 0x001fc80000010000 */
[----:B------:R-:W-:Y:S01]  /*1220*/  @!P0 SHF.R.U32.HI R30, RZ, 0x3, R0 ;  /* 0x00000003ff1e8819 */ /* 0x000fe20000011600 */
[----:B------:R-:W0:Y:S03]  /*1230*/  SHFL.BFLY PT, R32, R31, 0x4, 0x1f ;  /* 0x0c801f001f207f89 */ /* 0x000e2600000e0000 */
[----:B------:R-:W-:Y:S01]  /*1240*/  @!P0 LOP3.LUT R30, R30, 0x7c, RZ, 0xc0, !PT ;  /* 0x0000007c1e1e8812 */ /* 0x000fe200078ec0ff */
[----:B0-----:R-:W-:Y:S01]  /*1250*/  FADD.FTZ R32, R31, R32 ;  /* 0x000000201f207221 */ /* 0x001fe20000010000 */
[----:B------:R-:W-:-:S04]  /*1260*/  SHF.L.U32 R31, R0, 0x2, RZ ;  /* 0x00000002001f7819 */ /* 0x000fc800000006ff */
[----:B------:R-:W0:Y:S02]  /*1270*/  SHFL.BFLY PT, R35, R32, 0x2, 0x1f ;  /* 0x0c401f0020237f89 */ /* 0x000e2400000e0000 */
[----:B0-----:R-:W-:Y:S01]  /*1280*/  FADD.FTZ R35, R32, R35 ;  /* 0x0000002320237221 */ /* 0x001fe20000010000 */
[----:B------:R-:W-:-:S04]  /*1290*/  LOP3.LUT R32, R31, 0x7c, RZ, 0xc0, !PT ;  /* 0x0000007c1f207812 */ /* 0x000fc800078ec0ff */
        /* <DEDUP_REMOVED lines=12> */
[----:B0-----:R-:W-:Y:S02]  /*1360*/  FADD.FTZ R35, R34, R31 ;  /* 0x0000001f22237221 */ /* 0x001fe40000010000 */
[----:B------:R-:W0:Y:S03]  /*1370*/  LDC.64 R30, c[0x0][0x398] ;  /* 0x0000e600ff1e7b82 */ /* 0x000e260000000a00 */
        /* <DEDUP_REMOVED lines=18> */
[----:B------:R-:W2:Y:S02]  /*14a0*/  LDG.E.CONSTANT R30, desc[UR10][R32.64] ;  /* 0x0000000a201e7981 */ /* 0x000ea4000c1e9900 */
[--C-:B--2---:R-:W-:Y:S02]  /*14b0*/  HADD2.F32 R35, -RZ, R30.reuse.H0_H0 ;  /* 0x2000001eff237230 */ /* 0x104fe40000004100 */
[----:B------:R-:W-:-:S03]  /*14c0*/  HADD2.F32 R30, -RZ, R30.H1_H1 ;  /* 0x3000001eff1e7230 */ /* 0x000fc60000004100 */
[----:B------:R-:W-:Y:S02]  /*14d0*/  FMUL.FTZ R2, R35, R2 ;  /* 0x0000000223027220 */ /* 0x000fe40000410000 */
[----:B------:R-:W-:Y:S02]  /*14e0*/  FMUL.FTZ R30, R30, R3 ;  /* 0x000000031e1e7220 */ /* 0x000fe40000410000 */
[C---:B0-----:R-:W-:Y:S02]  /*14f0*/  FMUL.FTZ R2, R31.reuse, R2 ;  /* 0x000000021f027220 */ /* 0x041fe40000410000 */
[----:B------:R-:W-:-:S05]  /*1500*/  FMUL.FTZ R3, R31, R30 ;  /* 0x0000001e1f037220 */ /* 0x000fca0000410000 */
[----:B------:R-:W-:Y:S01]  /*1510*/  F2FP.F16.F32.PACK_AB R35, R3, R2 ;  /* 0x000000020323723e */ /* 0x000fe200000000ff */
[----:B------:R-:W-:Y:S01]  /*1520*/  HFMA2 R3, -RZ, RZ, 0, 2.384185791015625e-07 ;  /* 0x00000004ff037431 */ /* 0x000fe200000001ff */
[----:B------:R-:W-:-:S04]  /*1530*/  LOP3.LUT R2, R0, 0x400, RZ, 0xfc, !PT ;  /* 0x0000040000027812 */ /* 0x000fc800078efcff */
[----:B------:R-:W-:Y:S01]  /*1540*/  ISETP.GE.U32.AND P0, PT, R2, UR6, PT ;  /* 0x0000000602007c0c */ /* 0x000fe2000bf06070 */
[----:B------:R-:W-:-:S05]  /*1550*/  IMAD.WIDE.U32 R2, R0, R3, UR4 ;  /* 0x0000000400027e25 */ /* 0x000fca000f8e0003 */
[----:B------:R0:W-:Y:S07]  /*1560*/  STG.E desc[UR10][R2.64], R35 ;  /* 0x0000002302007986 */ /* 0x0001ee000c10190a */
[----:B------:R-:W-:Y:S05]  /*1570*/  @P0 EXIT ;  /* 0x000000000000094d */ /* 0x000fea0003800000 */
[----:B------:R-:W0:Y:S02]  /*1580*/  LDG.E.CONSTANT R30, desc[UR10][R32.64+0x1000] ;  /* 0x0010000a201e7981 */ /* 0x000e24000c1e9900 */
[--C-:B0-----:R-:W-:Y:S02]  /*1590*/  HADD2.F32 R35, -RZ, R30.reuse.H0_H0 ;  /* 0x2000001eff237230 */ /* 0x101fe40000004100 */
[----:B------:R-:W-:-:S03]  /*15a0*/  HADD2.F32 R30, -RZ, R30.H1_H1 ;  /* 0x3000001eff1e7230 */ /* 0x000fc60000004100 */
[----:B------:R-:W-:Y:S02]  /*15b0*/  FMUL.FTZ R28, R35, R28 ;  /* 0x0000001c231c7220 */ /* 0x000fe40000410000 */
[----:B------:R-:W-:Y:S02]  /*15c0*/  FMUL.FTZ R30, R30, R29 ;  /* 0x0000001d1e1e7220 */ /* 0x000fe40000410000 */
[C---:B------:R-:W-:Y:S02]  /*15d0*/  FMUL.FTZ R28, R31.reuse, R28 ;  /* 0x0000001c1f1c7220 */ /* 0x040fe40000410000 */
[----:B------:R-:W-:Y:S01]  /*15e0*/  FMUL.FTZ R29, R31, R30 ;  /* 0x0000001e1f1d7220 */ /* 0x000fe20000410000 */
[----:B------:R-:W-:-:S04]  /*15f0*/  LOP3.LUT R30, R0, 0x800, RZ, 0xfc, !PT ;  /* 0x00000800001e7812 */ /* 0x000fc800078efcff */
[----:B------:R-:W-:Y:S02]  /*1600*/  ISETP.GE.U32.AND P0, PT, R30, UR6, PT ;  /* 0x000000061e007c0c */ /* 0x000fe4000bf06070 */
[----:B------:R-:W-:-:S05]  /*1610*/  F2FP.F16.F32.PACK_AB R29, R29, R28 ;  /* 0x0000001c1d1d723e */ /* 0x000fca00000000ff */
[----:B------:R0:W-:Y:S06]  /*1620*/  STG.E desc[UR10][R2.64+0x1000], R29 ;  /* 0x0010001d02007986 */ /* 0x0001ec000c10190a */
        /* <DEDUP_REMOVED lines=143> */
.L_x_18:
        /* <DEDUP_REMOVED lines=8> */
[----:B------:R-:W-:Y:S01]  /*1fa0*/  FMUL.FTZ R36, R30, R3 ;  /* 0x000000031e247220 */ /* 0x000fe20000410000 */
[----:B------:R-:W-:-:S05]  /*1fb0*/  MOV R3, 0x4 ;  /* 0x0000000400037802 */ /* 0x000fca0000000f00 */
[----:B------:R-:W-:-:S05]  /*1fc0*/  IMAD.WIDE.U32 R2, R0, R3, UR4 ;  /* 0x0000000400027e25 */ /* 0x000fca000f8e0003 */
[----:B------:R-:W2:Y:S01]  /*1fd0*/  LDG.E R30, desc[UR10][R2.64] ;  /* 0x0000000a021e7981 */ /* 0x000ea2000c1e1900 */
[C---:B0-----:R-:W-:Y:S01]  /*1fe0*/  FMUL.FTZ R34, R31.reuse, R34 ;  /* 0x000000221f227220 */ /* 0x041fe20000410000 */
[----:B------:R-:W-:-:S05]  /*1ff0*/  FMUL.FTZ R35, R31, R36 ;  /* 0x000000241f237220 */ /* 0x000fca0000410000 */
[----:B------:R-:W-:Y:S02]  /*2000*/  F2FP.F16.F32.PACK_AB R35, R35, R34 ;  /* 0x000000222323723e */ /* 0x000fe400000000ff */
[----:B------:R-:W-:-:S04]  /*2010*/  LOP3.LUT R34, R0, 0x400, RZ, 0xfc, !PT ;  /* 0x0000040000227812 */ /* 0x000fc800078efcff */
[----:B------:R-:W-:Y:S01]  /*2020*/  ISETP.GE.U32.AND P0, PT, R34, UR6, PT ;  /* 0x0000000622007c0c */ /* 0x000fe2000bf06070 */
[----:B--2---:R-:W-:-:S05]  /*2030*/  HFMA2 R35, R30, 1, 1, R35 ;  /* 0x3c003c001e237831 */ /* 0x004fca0000000023 */
[----:B------:R0:W-:Y:S07]  /*2040*/  STG.E desc[UR10][R2.64], R35 ;  /* 0x0000002302007986 */ /* 0x0001ee000c10190a */
        /* <DEDUP_REMOVED lines=9> */
[----:B------:R-:W-:Y:S02]  /*20e0*/  F2FP.F16.F32.PACK_AB R29, R29, R28 ;  /* 0x0000001c1d1d723e */ /* 0x000fe400000000ff */
[----:B------:R-:W-:-:S03]  /*20f0*/  LOP3.LUT R28, R0, 0x800, RZ, 0xfc, !PT ;  /* 0x00000800001c7812 */ /* 0x000fc600078efcff */
[----:B--2---:R-:W-:Y:S01]  /*2100*/  HFMA2 R29, R30, 1, 1, R29 ;  /* 0x3c003c001e1d7831 */ /* 0x004fe2000000001d */
        /* <DEDUP_REMOVED lines=8> */
[----:B------:R-:W-:Y:S02]  /*2190*/  FMUL.FTZ R30, R30, R27 ;  /* 0x0000001b1e1e7220 */ /* 0x000fe40000410000 */
[C---:B------:R-:W-:Y:S02]  /*21a0*/  FMUL.FTZ R26, R31.reuse, R26 ;  /* 0x0000001a1f1a7220 */ /* 0x040fe40000410000 */
        /* <DEDUP_REMOVED lines=10> */
[----:B------:R-:W-:Y:S01]  /*2250*/  HADD2.F32 R28, -RZ, R27.H1_H1 ;  /* 0x3000001bff1c7230 */ /* 0x000fe20000004100 */
[----:B------:R-:W-:Y:S02]  /*2260*/  LOP3.LUT R27, R0, 0x1000, RZ, 0xfc, !PT ;  /* 0x00001000001b7812 */ /* 0x000fe400078efcff */
[----:B------:R-:W-:-:S02]  /*2270*/  FMUL.FTZ R24, R29, R24 ;  /* 0x000000181d187220 */ /* 0x000fc40000410000 */
[----:B------:R-:W-:Y:S01]  /*2280*/  FMUL.FTZ R28, R28, R25 ;  /* 0x000000191c1c7220 */ /* 0x000fe20000410000 */
[----:B------:R-:W-:Y:S01]  /*2290*/  ISETP.GE.U32.AND P0, PT, R27, UR6, PT ;  /* 0x000000061b007c0c */ /* 0x000fe2000bf06070 */
[C---:B------:R-:W-:Y:S02]  /*22a0*/  FMUL.FTZ R24, R31.reuse, R24 ;  /* 0x000000181f187220 */ /* 0x040fe40000410000 */
[----:B------:R-:W-:-:S05]  /*22b0*/  FMUL.FTZ R25, R31, R28 ;  /* 0x0000001c1f197220 */ /* 0x000fca0000410000 */
[----:B------:R-:W-:-:S05]  /*22c0*/  F2FP.F16.F32.PACK_AB R25, R25, R24 ;  /* 0x000000181919723e */ /* 0x000fca00000000ff */
[----:B---3--:R-:W-:-:S05]  /*22d0*/  HFMA2 R25, R26, 1, 1, R25 ;  /* 0x3c003c001a197831 */ /* 0x008fca0000000019 */
[----:B------:R0:W-:Y:S01]  /*22e0*/  STG.E desc[UR10][R2.64+0x3000], R25 ;  /* 0x0030001902007986 */ /* 0x0001e2000c10190a */
        /* <DEDUP_REMOVED lines=139> */
.L_x_17:
        /* <DEDUP_REMOVED lines=14> */
[----:B------:R-:W-:Y:S01]  /*2c80*/  FMUL.FTZ R2, R35, R2 ;  /* 0x0000000223027220 */ /* 0x000fe20000410000 */
[----:B------:R-:W-:Y:S01]  /*2c90*/  MOV R35, 0x8 ;  /* 0x0000000800237802 */ /* 0x000fe20000000f00 */
[----:B------:R-:W-:Y:S02]  /*2ca0*/  FMUL.FTZ R30, R30, R3 ;  /* 0x000000031e1e7220 */ /* 0x000fe40000410000 */
[C---:B0-----:R-:W-:Y:S02]  /*2cb0*/  FMUL.FTZ R2, R31.reuse, R2 ;  /* 0x000000021f027220 */ /* 0x041fe40000410000 */
[----:B------:R-:W-:Y:S01]  /*2cc0*/  FMUL.FTZ R3, R31, R30 ;  /* 0x0000001e1f037220 */ /* 0x000fe20000410000 */
[C---:B------:R-:W-:Y:S01]  /*2cd0*/  LOP3.LUT R30, R0.reuse, 0x400, RZ, 0xfc, !PT ;  /* 0x00000400001e7812 */ /* 0x040fe200078efcff */
[----:B------:R-:W-:-:S03]  /*2ce0*/  IMAD.WIDE.U32 R34, R0, R35, UR4 ;  /* 0x0000000400227e25 */ /* 0x000fc6000f8e0023 */
[----:B------:R-:W-:Y:S02]  /*2cf0*/  ISETP.GE.U32.AND P0, PT, R30, UR6, PT ;  /* 0x000000061e007c0c */ /* 0x000fe4000bf06070 */
[----:B------:R0:W-:Y:S11]  /*2d00*/  STG.E.64 desc[UR10][R34.64], R2 ;  /* 0x0000000222007986 */ /* 0x0001f6000c101b0a */
[----:B------:R-:W-:Y:S05]  /*2d10*/  @P0 EXIT ;  /* 0x000000000000094d */ /* 0x000fea0003800000 */
[----:B0-----:R-:W2:Y:S02]  /*2d20*/  LDG.E.CONSTANT R2, desc[UR10][R32.64+0x1000] ;  /* 0x0010000a20027981 */ /* 0x001ea4000c1e9900 */
[--C-:B--2---:R-:W-:Y:S02]  /*2d30*/  HADD2.F32 R3, -RZ, R2.reuse.H0_H0 ;  /* 0x20000002ff037230 */ /* 0x104fe40000004100 */
[----:B------:R-:W-:-:S03]  /*2d40*/  HADD2.F32 R2, -RZ, R2.H1_H1 ;  /* 0x30000002ff027230 */ /* 0x000fc60000004100 */
[----:B------:R-:W-:Y:S01]  /*2d50*/  FMUL.FTZ R28, R3, R28 ;  /* 0x0000001c031c7220 */ /* 0x000fe20000410000 */
[----:B------:R-:W-:Y:S01]  /*2d60*/  LOP3.LUT R3, R0, 0x800, RZ, 0xfc, !PT ;  /* 0x0000080000037812 */ /* 0x000fe200078efcff */
[----:B------:R-:W-:Y:S02]  /*2d70*/  FMUL.FTZ R2, R2, R29 ;  /* 0x0000001d02027220 */ /* 0x000fe40000410000 */
[----:B------:R-:W-:Y:S01]  /*2d80*/  FMUL.FTZ R28, R31, R28 ;  /* 0x0000001c1f1c7220 */ /* 0x000fe20000410000 */
[----:B------:R-:W-:Y:S01]  /*2d90*/  ISETP.GE.U32.AND P0, PT, R3, UR6, PT ;  /* 0x0000000603007c0c */ /* 0x000fe2000bf06070 */
[----:B------:R-:W-:-:S05]  /*2da0*/  FMUL.FTZ R29, R31, R2 ;  /* 0x000000021f1d7220 */ /* 0x000fca0000410000 */
[----:B------:R0:W-:Y:S07]  /*2db0*/  STG.E.64 desc[UR10][R34.64+0x2000], R28 ;  /* 0x0020001c22007986 */ /* 0x0001ee000c101b0a */
[----:B------:R-:W-:Y:S05]  /*2dc0*/  @P0 EXIT ;  /* 0x000000000000094d */ /* 0x000fea0003800000 */
[----:B------:R-:W2:Y:S02]  /*2dd0*/  LDG.E.CONSTANT R2, desc[UR10][R32.64+0x2000] ;  /* 0x0020000a20027981 */ /* 0x000ea4000c1e9900 */
        /* <DEDUP_REMOVED lines=10> */
[----:B------:R-:W2:Y:S01]  /*2e80*/  LDG.E.CONSTANT R2, desc[UR10][R32.64+0x3000] ;  /* 0x0030000a20027981 */ /* 0x000ea2000c1e9900 */
[----:B-1----:R-:W-:-:S04]  /*2e90*/  LOP3.LUT R26, R0, 0x1000, RZ, 0xfc, !PT ;  /* 0x00001000001a7812 */ /* 0x002fc800078efcff */
        /* <DEDUP_REMOVED lines=108> */
[----:B------:R-:W3:Y:S02]  /*3560*/  LDG.E.CONSTANT R32, desc[UR10][R32.64+0xd000] ;  /* 0x00d0000a20207981 */ /* 0x000ee4000c1e9900 */
[--C-:B---3--:R-:W-:Y:S02]  /*3570*/  HADD2.F32 R3, -RZ, R32.reuse.H0_H0 ;  /* 0x20000020ff037230 */ /* 0x108fe40000004100 */
[----:B------:R-:W-:-:S03]  /*3580*/  HADD2.F32 R0, -RZ, R32.H1_H1 ;  /* 0x30000020ff007230 */ /* 0x000fc60000004100 */
[----:B------:R-:W-:Y:S02]  /*3590*/  FMUL.FTZ R4, R3, R4 ;  /* 0x0000000403047220 */ /* 0x000fe40000410000 */
[----:B------:R-:W-:Y:S02]  /*35a0*/  FMUL.FTZ R0, R0, R5 ;  /* 0x0000000500007220 */ /* 0x000fe40000410000 */
[C---:B------:R-:W-:Y:S02]  /*35b0*/  FMUL.FTZ R4, R31.reuse, R4 ;  /* 0x000000041f047220 */ /* 0x040fe40000410000 */
[----:B------:R-:W-:-:S05]  /*35c0*/  FMUL.FTZ R5, R31, R0 ;  /* 0x000000001f057220 */ /* 0x000fca0000410000 */
[----:B------:R-:W-:Y:S01]  /*35d0*/  STG.E.64 desc[UR10][R34.64+0x1a000], R4 ;  /* 0x01a0000422007986 */ /* 0x000fe2000c101b0a */
[----:B------:R-:W-:Y:S05]  /*35e0*/  EXIT ;  /* 0x000000000000794d */ /* 0x000fea0003800000 */
.L_x_19:
[----:B------:R-:W-:-:S13]  /*35f0*/  ISETP.GE.AND P0, PT, R0, UR6, PT ;  /* 0x0000000600007c0c */ /* 0x000fda000bf06270 */
[----:B------:R-:W-:Y:S05]  /*3600*/  @P0 EXIT ;  /* 0x000000000000094d */ /* 0x000fea0003800000 */
[----:B------:R-:W1:Y:S02]  /*3610*/  LDC.64 R32, c[0x0][0x388] ;  /* 0x0000e200ff207b82 */ /* 0x000e640000000a00 */
[----:B-1----:R-:W-:-:S05]  /*3620*/  IMAD.WIDE.U32 R32, R0, 0x4, R32 ;  /* 0x0000000400207825 */ /* 0x002fca00078e0020 */
[----:B------:R-:W2:Y:S02]  /*3630*/  LDG.E.CONSTANT R30, desc[UR10][R32.64] ;  /* 0x0000000a201e7981 */ /* 0x000ea4000c1e9900 */
[--C-:B--2---:R-:W-:Y:S02]  /*3640*/  HADD2.F32 R36, -RZ, R30.reuse.H1_H1 ;  /* 0x3000001eff247230 */ /* 0x104fe40000004100 */
[----:B------:R-:W-:-:S03]  /*3650*/  HADD2.F32 R35, -RZ, R30.H0_H0 ;  /* 0x2000001eff237230 */ /* 0x000fc60000004100 */
[----:B------:R-:W-:Y:S01]  /*3660*/  FMUL.FTZ R36, R36, R3 ;  /* 0x0000000324247220 */ /* 0x000fe20000410000 */
[----:B------:R-:W-:Y:S02]  /*3670*/  HFMA2 R3, -RZ, RZ, 0, 4.76837158203125e-07 ;  /* 0x00000008ff037431 */ /* 0x000fe400000001ff */
[----:B------:R-:W-:-:S03]  /*3680*/  FMUL.FTZ R30, R35, R2 ;  /* 0x00000002231e7220 */ /* 0x000fc60000410000 */
[----:B------:R-:W-:-:S05]  /*3690*/  IMAD.WIDE.U32 R2, R0, R3, UR4 ;  /* 0x0000000400027e25 */ /* 0x000fca000f8e0003 */
[----:B------:R-:W0:Y:S02]  /*36a0*/  LDG.E.64 R34, desc[UR10][R2.64] ;  /* 0x0000000a02227981 */ /* 0x000e24000c1e1b00 */
[C---:B0-----:R-:W-:Y:S01]  /*36b0*/  FFMA.FTZ R34, R31.reuse, R30, R34 ;  /* 0x0000001e1f227223 */ /* 0x041fe20000010022 */
[----:B------:R-:W-:Y:S01]  /*36c0*/  LOP3.LUT R30, R0, 0x400, RZ, 0xfc, !PT ;  /* 0x00000400001e7812 */ /* 0x000fe200078efcff */
[----:B------:R-:W-:-:S03]  /*36d0*/  FFMA.FTZ R35, R31, R36, R35 ;  /* 0x000000241f237223 */ /* 0x000fc60000010023 */
[----:B------:R-:W-:Y:S02]  /*36e0*/  ISETP.GE.U32.AND P0, PT, R30, UR6, PT ;  /* 0x000000061e007c0c */ /* 0x000fe4000bf06070 */
[----:B------:R0:W-:Y:S11]  /*36f0*/  STG.E.64 desc[UR10][R2.64], R34 ;  /* 0x0000002202007986 */ /* 0x0001f6000c101b0a */
[----:B------:R-:W-:Y:S05]  /*3700*/  @P0 EXIT ;  /* 0x000000000000094d */ /* 0x000fea0003800000 */
[----:B------:R-:W2:Y:S04]  /*3710*/  LDG.E.CONSTANT R30, desc[UR10][R32.64+0x1000] ;  /* 0x0010000a201e7981 */ /* 0x000ea8000c1e9900 */
[----:B0-----:R-:W3:Y:S01]  /*3720*/  LDG.E.64 R34, desc[UR10][R2.64+0x2000] ;  /* 0x0020000a02227981 */ /* 0x001ee2000c1e1b00 */
[--C-:B--2---:R-:W-:Y:S02]  /*3730*/  HADD2.F32 R37, -RZ, R30.reuse.H0_H0 ;  /* 0x2000001eff257230 */ /* 0x104fe40000004100 */
[----:B------:R-:W-:-:S03]  /*3740*/  HADD2.F32 R30, -RZ, R30.H1_H1 ;  /* 0x3000001eff1e7230 */ /* 0x000fc60000004100 */
[----:B------:R-:W-:Y:S01]  /*3750*/  FMUL.FTZ R37, R37, R28 ;  /* 0x0000001c25257220 */ /* 0x000fe20000410000 */
[----:B------:R-:W-:Y:S01]  /*3760*/  LOP3.LUT R28, R0, 0x800, RZ, 0xfc, !PT ;  /* 0x00000800001c7812 */ /* 0x000fe200078efcff */
[----:B------:R-:W-:Y:S02]  /*3770*/  FMUL.FTZ R30, R30, R29 ;  /* 0x0000001d1e1e7220 */ /* 0x000fe40000410000 */
[C---:B---3--:R-:W-:Y:S01]  /*3780*/  FFMA.FTZ R34, R31.reuse, R37, R34 ;  /* 0x000000251f227223 */ /* 0x048fe20000010022 */
[----:B------:R-:W-:Y:S01]  /*3790*/  ISETP.GE.U32.AND P0, PT, R28, UR6, PT ;  /* 0x000000061c007c0c */ /* 0x000fe2000bf06070 */
[----:B------:R-:W-:-:S05]  /*37a0*/  FFMA.FTZ R35, R31, R30, R35 ;  /* 0x0000001e1f237223 */ /* 0x000fca0000010023 */
[----:B------:R0:W-:Y:S07]  /*37b0*/  STG.E.64 desc[UR10][R2.64+0x2000], R34 ;  /* 0x0020002202007986 */ /* 0x0001ee000c101b0a */
        /* <DEDUP_REMOVED lines=13> */
[----:B0-----:R-:W2:Y:S04]  /*3890*/  LDG.E.CONSTANT R28, desc[UR10][R32.64+0x3000] ;  /* 0x0030000a201c7981 */ /* 0x001ea8000c1e9900 */
[----:B------:R-:W3:Y:S01]  /*38a0*/  LDG.E.64 R26, desc[UR10][R2.64+0x6000] ;  /* 0x0060000a021a7981 */ /* 0x000ee2000c1e1b00 */
        /* <DEDUP_REMOVED lines=10> */
[----:B0-----:R-:W2:Y:S04]  /*3950*/  LDG.E.CONSTANT R26, desc[UR10][R32.64+0x4000] ;  /* 0x0040000a201a7981 */ /* 0x001ea8000c1e9900 */
[----:B------:R-:W3:Y:S01]  /*3960*/  LDG.E.64 R24, desc[UR10][R2.64+0x8000] ;  /* 0x0080000a02187981 */ /* 0x000ee2000c1e1b00 */
        /* <DEDUP_REMOVED lines=106> */
[----:B------:R-:W0:Y:S04]  /*4010*/  LDG.E.CONSTANT R32, desc[UR10][R32.64+0xd000] ;  /* 0x00d0000a20207981 */ /* 0x000e28000c1e9900 */
[----:B------:R-:W2:Y:S01]  /*4020*/  LDG.E.64 R6, desc[UR10][R2.64+0x1a000] ;  /* 0x01a0000a02067981 */ /* 0x000ea2000c1e1b00 */
[--C-:B0-----:R-:W-:Y:S02]  /*4030*/  HADD2.F32 R9, -RZ, R32.reuse.H0_H0 ;  /* 0x20000020ff097230 */ /* 0x101fe40000004100 */
[----:B------:R-:W-:-:S03]  /*4040*/  HADD2.F32 R0, -RZ, R32.H1_H1 ;  /* 0x30000020ff007230 */ /* 0x000fc60000004100 */
[----:B------:R-:W-:Y:S02]  /*4050*/  FMUL.FTZ R9, R9, R4 ;  /* 0x0000000409097220 */ /* 0x000fe40000410000 */
[----:B------:R-:W-:Y:S02]  /*4060*/  FMUL.FTZ R0, R0, R5 ;  /* 0x0000000500007220 */ /* 0x000fe40000410000 */
[C---:B--2---:R-:W-:Y:S02]  /*4070*/  FFMA.FTZ R6, R31.reuse, R9, R6 ;  /* 0x000000091f067223 */ /* 0x044fe40000010006 */
[----:B------:R-:W-:-:S05]  /*4080*/  FFMA.FTZ R7, R31, R0, R7 ;  /* 0x000000001f077223 */ /* 0x000fca0000010007 */
[----:B------:R-:W-:Y:S01]  /*4090*/  STG.E.64 desc[UR10][R2.64+0x1a000], R6 ;  /* 0x01a0000602007986 */ /* 0x000fe2000c101b0a */
[----:B------:R-:W-:Y:S05]  /*40a0*/  EXIT ;  /* 0x000000000000794d */ /* 0x000fea0003800000 */
.L_x_20:
        /* <DEDUP_REMOVED lines=13> */
.L_x_112:


//--------------------- .text._Z15rms_norm_kernelILi13EEvPKvPK6__halfPvffiibbb --------------------------
	.section	.text._Z15rms_norm_kernelILi13EEvPKvPK6__halfPvffiibbb,"ax",@progbits
	.align	128
        .global         _Z15rms_norm_kernelILi13EEvPKvPK6__halfPvffiibbb
        .type           _Z15rms_norm_kernelILi13EEvPKvPK6__halfPvffiibbb,@function
        .size           _Z15rms_norm_kernelILi13EEvPKvPK6__halfPvffiibbb,(.L_x_113 - _Z15rms_norm_kernelILi13EEvPKvPK6__halfPvffiibbb)
        .other          _Z15rms_norm_kernelILi13EEvPKvPK6__halfPvffiibbb,@"STO_CUDA_ENTRY STV_DEFAULT"
_Z15rms_norm_kernelILi13EEvPKvPK6__halfPvffiibbb:
.text._Z15rms_norm_kernelILi13EEvPKvPK6__halfPvffiibbb:
        /* <DEDUP_REMOVED lines=177> */
.L_x_22:
        /* <DEDUP_REMOVED lines=87> */
.L_x_23:
[----:B------:R-:W-:Y:S05]  /*1080*/  BSYNC.RECONVERGENT B0 ;  /* 0x0000000000007941 */ /* 0x000fea0003800200 */
.L_x_21:
[----:B------:R-:W0:Y:S01]  /*1090*/  SHFL.BFLY PT, R30, R29, 0x10, 0x1f ;  /* 0x0e001f001d1e7f89 */ /* 0x000e2200000e0000 */
[----:B------:R-:W1:Y:S01]  /*10a0*/  S2UR UR5, SR_CgaCtaId ;  /* 0x00000000000579c3 */ /* 0x000e620000008800 */
[----:B------:R-:W-:Y:S01]  /*10b0*/  ISETP.NE.AND P1, PT, R28, RZ, PT ;  /* 0x000000ff1c00720c */ /* 0x000fe20003f25270 */
[----:B------:R-:W-:Y:S01]  /*10c0*/  UMOV UR4, 0x400 ;  /* 0x0000040000047882 */ /* 0x000fe20000000000 */
[----:B------:R-:W2:Y:S01]  /*10d0*/  S2R R35, SR_TID.X ;  /* 0x0000000000237919 */ /* 0x000ea20000002100 */
[----:B0-----:R-:W-:Y:S01]  /*10e0*/  FADD.FTZ R30, R30, R29 ;  /* 0x0000001d1e1e7221 */ /* 0x001fe20000010000 */
[----:B-1----:R-:W-:-:S04]  /*10f0*/  ULEA UR4, UR5, UR4, 0x18 ;  /* 0x0000000405047291 */ /* 0x002fc8000f8ec0ff */
[----:B------:R-:W0:Y:S02]  /*1100*/  SHFL.BFLY PT, R31, R30, 0x8, 0x1f ;  /* 0x0d001f001e1f7f89 */ /* 0x000e2400000e0000 */
[----:B------:R-:W-:-:S03]  /*1110*/  LEA R28, R28, UR4, 0x2 ;  /* 0x000000041c1c7c11 */ /* 0x000fc6000f8e10ff */
[----:B--2---:R-:W-:-:S04]  /*1120*/  @!P1 SHF.R.U32.HI R29, RZ, 0x3, R35 ;  /* 0x00000003ff1d9819 */ /* 0x004fc80000011623 */
[----:B------:R-:W-:Y:S01]  /*1130*/  @!P1 LOP3.LUT R29, R29, 0x7c, RZ, 0xc0, !PT ;  /* 0x0000007c1d1d9812 */ /* 0x000fe200078ec0ff */
[----:B0-----:R-:W-:-:S05]  /*1140*/  FADD.FTZ R31, R30, R31 ;  /* 0x0000001f1e1f7221 */ /* 0x001fca0000010000 */
[----:B------:R-:W0:Y:S02]  /*1150*/  SHFL.BFLY PT, R32, R31, 0x4, 0x1f ;  /* 0x0c801f001f207f89 */ /* 0x000e2400000e0000 */
[----:B0-----:R-:W-:-:S05]  /*1160*/  FADD.FTZ R32, R31, R32 ;  /* 0x000000201f207221 */ /* 0x001fca0000010000 */
[----:B------:R-:W0:Y:S02]  /*1170*/  SHFL.BFLY PT, R33, R32, 0x2, 0x1f ;  /* 0x0c401f0020217f89 */ /* 0x000e2400000e0000 */
[----:B0-----:R-:W-:-:S05]  /*1180*/  FADD.FTZ R33, R32, R33 ;  /* 0x0000002120217221 */ /* 0x001fca0000010000 */
[----:B------:R-:W0:Y:S02]  /*1190*/  SHFL.BFLY PT, R34, R33, 0x1, 0x1f ;  /* 0x0c201f0021227f89 */ /* 0x000e2400000e0000 */
[----:B0-----:R-:W-:-:S05]  /*11a0*/  FADD.FTZ R34, R33, R34 ;  /* 0x0000002221227221 */ /* 0x001fca0000010000 */
[----:B------:R0:W-:Y:S01]  /*11b0*/  @!P1 STS [R29+UR4], R34 ;  /* 0x000000221d009988 */ /* 0x0001e20008000804 */
[----:B------:R-:W1:Y:S01]  /*11c0*/  LDCU.S8 UR4, c[0x0][0x3aa] ;  /* 0x00007540ff0477ac */ /* 0x000e620008000200 */
[----:B------:R-:W-:Y:S08]  /*11d0*/  BAR.SYNC.DEFER_BLOCKING 0x0 ;  /* 0x0000000000007b1d */ /* 0x000ff00000010000 */
[----:B0-----:R-:W0:Y:S01]  /*11e0*/  LDC.64 R34, c[0x0][0x398] ;  /* 0x0000e600ff227b82 */ /* 0x001e220000000a00 */
[----:B-1----:R-:W-:Y:S01]  /*11f0*/  UISETP.NE.AND UP0, UPT, UR4, URZ, UPT ;  /* 0x000000ff0400728c */ /* 0x002fe2000bf05270 */
[----:B------:R-:W1:Y:S04]  /*1200*/  LDS R28, [R28] ;  /* 0x000000001c1c7984 */ /* 0x000e680000000800 */
        /* <DEDUP_REMOVED lines=20> */
[----:B------:R-:W-:Y:S05]  /*1350*/  @P0 EXIT ;  /* 0x000000000000094d */ /* 0x000fea0003800000 */
[----:B------:R-:W1:Y:S02]  /*1360*/  LDC.64 R30, c[0x0][0x388] ;  /* 0x0000e200ff1e7b82 */ /* 0x000e640000000a00 */
[----:B-1----:R-:W-:-:S05]  /*1370*/  IMAD.WIDE.U32 R30, R0, 0x4, R30 ;  /* 0x00000004001e7825 */ /* 0x002fca00078e001e */
[----:B------:R-:W2:Y:S01]  /*1380*/  LDG.E.CONSTANT R28, desc[UR10][R30.64] ;  /* 0x0000000a1e1c7981 */ /* 0x000ea2000c1e9900 */
[----:B------:R-:W-:Y:S01]  /*1390*/  LOP3.LUT R32, R0, 0x400, RZ, 0xfc, !PT ;  /* 0x0000040000207812 */ /* 0x000fe200078efcff */
[----:B------:R-:W-:-:S03]  /*13a0*/  HFMA2 R35, -RZ, RZ, 0, 2.384185791015625e-07 ;  /* 0x00000004ff237431 */ /* 0x000fc600000001ff */
[----:B------:R-:W-:Y:S01]  /*13b0*/  ISETP.GE.U32.AND P0, PT, R32, UR6, PT ;  /* 0x0000000620007c0c */ /* 0x000fe2000bf06070 */
[--C-:B--2---:R-:W-:Y:S02]  /*13c0*/  HADD2.F32 R33, -RZ, R28.reuse.H0_H0 ;  /* 0x2000001cff217230 */ /* 0x104fe40000004100 */
[----:B------:R-:W-:-:S03]  /*13d0*/  HADD2.F32 R28, -RZ, R28.H1_H1 ;  /* 0x3000001cff1c7230 */ /* 0x000fc60000004100 */
[----:B------:R-:W-:Y:S02]  /*13e0*/  FMUL.FTZ R2, R33, R2 ;  /* 0x0000000221027220 */ /* 0x000fe40000410000 */
[----:B------:R-:W-:Y:S02]  /*13f0*/  FMUL.FTZ R28, R28, R3 ;  /* 0x000000031c1c7220 */ /* 0x000fe40000410000 */
[C---:B0-----:R-:W-:Y:S02]  /*1400*/  FMUL.FTZ R2, R29.reuse, R2 ;  /* 0x000000021d027220 */ /* 0x041fe40000410000 */
[----:B------:R-:W-:-:S05]  /*1410*/  FMUL.FTZ R3, R29, R28 ;  /* 0x0000001c1d037220 */ /* 0x000fca0000410000 */
[----:B------:R-:W-:Y:S01]  /*1420*/  F2FP.F16.F32.PACK_AB R33, R3, R2 ;  /* 0x000000020321723e */ /* 0x000fe200000000ff */
[----:B------:R-:W-:-:S05]  /*1430*/  IMAD.WIDE.U32 R2, R0, R35, UR4 ;  /* 0x0000000400027e25 */ /* 0x000fca000f8e0023 */
        /* <DEDUP_REMOVED lines=144> */
.L_x_25:
        /* <DEDUP_REMOVED lines=185> */
.L_x_24:
        /* <DEDUP_REMOVED lines=10> */
[----:B------:R-:W2:Y:S02]  /*2970*/  LDG.E.CONSTANT R28, desc[UR10][R30.64] ;  /* 0x0000000a1e1c7981 */ /* 0x000ea4000c1e9900 */
[--C-:B--2---:R-:W-:Y:S02]  /*2980*/  HADD2.F32 R33, -RZ, R28.reuse.H0_H0 ;  /* 0x2000001cff217230 */ /* 0x104fe40000004100 */
[----:B------:R-:W-:-:S03]  /*2990*/  HADD2.F32 R28, -RZ, R28.H1_H1 ;  /* 0x3000001cff1c7230 */ /* 0x000fc60000004100 */
[----:B------:R-:W-:Y:S01]  /*29a0*/  FMUL.FTZ R32, R33, R2 ;  /* 0x0000000221207220 */ /* 0x000fe20000410000 */
[----:B------:R-:W-:Y:S01]  /*29b0*/  LOP3.LUT R2, R0, 0x400, RZ, 0xfc, !PT ;  /* 0x0000040000027812 */ /* 0x000fe200078efcff */
[----:B------:R-:W-:Y:S01]  /*29c0*/  FMUL.FTZ R28, R28, R3 ;  /* 0x000000031c1c7220 */ /* 0x000fe20000410000 */
[----:B------:R-:W-:Y:S01]  /*29d0*/  MOV R3, 0x8 ;  /* 0x0000000800037802 */ /* 0x000fe20000000f00 */
[C---:B0-----:R-:W-:Y:S01]  /*29e0*/  FMUL.FTZ R32, R29.reuse, R32 ;  /* 0x000000201d207220 */ /* 0x041fe20000410000 */
[----:B------:R-:W-:Y:S01]  /*29f0*/  ISETP.GE.U32.AND P0, PT, R2, UR6, PT ;  /* 0x0000000602007c0c */ /* 0x000fe2000bf06070 */
[----:B------:R-:W-:Y:S02]  /*2a00*/  FMUL.FTZ R33, R29, R28 ;  /* 0x0000001c1d217220 */ /* 0x000fe40000410000 */
[----:B------:R-:W-:-:S05]  /*2a10*/  IMAD.WIDE.U32 R2, R0, R3, UR4 ;  /* 0x0000000400027e25 */ /* 0x000fca000f8e0003 */
[----:B------:R0:W-:Y:S05]  /*2a20*/  STG.E.64 desc[UR10][R2.64], R32 ;  /* 0x0000002002007986 */ /* 0x0001ea000c101b0a */
        /* <DEDUP_REMOVED lines=129> */
[----:B------:R-:W-:Y:S01]  /*3240*/  STG.E.64 desc[UR10][R2.64+0x18000], R4 ;  /* 0x0180000402007986 */ /* 0x000fe2000c101b0a */
[----:B------:R-:W-:Y:S05]  /*3250*/  EXIT ;  /* 0x000000000000794d */ /* 0x000fea0003800000 */
.L_x_26:
        /* <DEDUP_REMOVED lines=159> */
.L_x_27:
        /* <DEDUP_REMOVED lines=11> */
.L_x_113:


//--------------------- .text._Z15rms_norm_kernelILi12EEvPKvPK6__halfPvffiibbb --------------------------
	.section	.text._Z15rms_norm_kernelILi12EEvPKvPK6__halfPvffiibbb,"ax",@progbits
	.align	128
        .global         _Z15rms_norm_kernelILi12EEvPKvPK6__halfPvffiibbb
        .type           _Z15rms_norm_kernelILi12EEvPKvPK6__halfPvffiibbb,@function
        .size           _Z15rms_norm_kernelILi12EEvPKvPK6__halfPvffiibbb,(.L_x_114 - _Z15rms_norm_kernelILi12EEvPKvPK6__halfPvffiibbb)
        .other          _Z15rms_norm_kernelILi12EEvPKvPK6__halfPvffiibbb,@"STO_CUDA_ENTRY STV_DEFAULT"
_Z15rms_norm_kernelILi12EEvPKvPK6__halfPvffiibbb:
.text._Z15rms_norm_kernelILi12EEvPKvPK6__halfPvffiibbb:
        /* <DEDUP_REMOVED lines=165> */
.L_x_29:
        /* <DEDUP_REMOVED lines=81> */
.L_x_30:
[----:B------:R-:W-:Y:S05]  /*0f60*/  BSYNC.RECONVERGENT B0 ;  /* 0x0000000000007941 */ /* 0x000fea0003800200 */
.L_x_28:
[----:B------:R-:W0:Y:S01]  /*0f70*/  SHFL.BFLY PT, R28, R31, 0x10, 0x1f ;  /* 0x0e001f001f1c7f89 */ /* 0x000e2200000e0000 */
[----:B------:R-:W1:Y:S01]  /*0f80*/  S2UR UR5, SR_CgaCtaId ;  /* 0x00000000000579c3 */ /* 0x000e620000008800 */
[----:B------:R-:W-:Y:S01]  /*0f90*/  ISETP.NE.AND P1, PT, R27, RZ, PT ;  /* 0x000000ff1b00720c */ /* 0x000fe20003f25270 */
[----:B------:R-:W-:-:S12]  /*0fa0*/  UMOV UR4, 0x400 ;  /* 0x0000040000047882 */ /* 0x000fd80000000000 */
[----:B------:R-:W-:-:S04]  /*0fb0*/  @!P1 SHF.R.U32.HI R26, RZ, 0x3, R26 ;  /* 0x00000003ff1a9819 */ /* 0x000fc8000001161a */
[----:B------:R-:W-:Y:S01]  /*0fc0*/  @!P1 LOP3.LUT R26, R26, 0x7c, RZ, 0xc0, !PT ;  /* 0x0000007c1a1a9812 */ /* 0x000fe200078ec0ff */
[----:B0-----:R-:W-:Y:S01]  /*0fd0*/  FADD.FTZ R28, R28, R31 ;  /* 0x0000001f1c1c7221 */ /* 0x001fe20000010000 */
[----:B-1----:R-:W-:-:S04]  /*0fe0*/  ULEA UR4, UR5, UR4, 0x18 ;  /* 0x0000000405047291 */ /* 0x002fc8000f8ec0ff */
[----:B------:R-:W0:Y:S02]  /*0ff0*/  SHFL.BFLY PT, R29, R28, 0x8, 0x1f ;  /* 0x0d001f001c1d7f89 */ /* 0x000e2400000e0000 */
[----:B------:R-:W-:Y:S01]  /*1000*/  LEA R27, R27, UR4, 0x2 ;  /* 0x000000041b1b7c11 */ /* 0x000fe2000f8e10ff */
[----:B0-----:R-:W-:-:S05]  /*1010*/  FADD.FTZ R29, R28, R29 ;  /* 0x0000001d1c1d7221 */ /* 0x001fca0000010000 */
[----:B------:R-:W0:Y:S02]  /*1020*/  SHFL.BFLY PT, R30, R29, 0x4, 0x1f ;  /* 0x0c801f001d1e7f89 */ /* 0x000e2400000e0000 */
[----:B0-----:R-:W-:-:S05]  /*1030*/  FADD.FTZ R30, R29, R30 ;  /* 0x0000001e1d1e7221 */ /* 0x001fca0000010000 */
[----:B------:R-:W0:Y:S02]  /*1040*/  SHFL.BFLY PT, R33, R30, 0x2, 0x1f ;  /* 0x0c401f001e217f89 */ /* 0x000e2400000e0000 */
[----:B0-----:R-:W-:-:S05]  /*1050*/  FADD.FTZ R33, R30, R33 ;  /* 0x000000211e217221 */ /* 0x001fca0000010000 */
[----:B------:R-:W0:Y:S02]  /*1060*/  SHFL.BFLY PT, R32, R33, 0x1, 0x1f ;  /* 0x0c201f0021207f89 */ /* 0x000e2400000e0000 */
[----:B0-----:R-:W-:Y:S02]  /*1070*/  FADD.FTZ R35, R33, R32 ;  /* 0x0000002021237221 */ /* 0x001fe40000010000 */
[----:B------:R-:W0:Y:S03]  /*1080*/  LDC.64 R32, c[0x0][0x398] ;  /* 0x0000e600ff207b82 */ /* 0x000e260000000a00 */
[----:B------:R-:W-:Y:S01]  /*1090*/  @!P1 STS [R26+UR4], R35 ;  /* 0x000000231a009988 */ /* 0x000fe20008000804 */
[----:B------:R-:W1:Y:S04]  /*10a0*/  LDCU.S8 UR4, c[0x0][0x3aa] ;  /* 0x00007540ff0477ac */ /* 0x000e680008000200 */
[----:B------:R-:W-:Y:S01]  /*10b0*/  BAR.SYNC.DEFER_BLOCKING 0x0 ;  /* 0x0000000000007b1d */ /* 0x000fe20000010000 */
[----:B-1----:R-:W-:-:S05]  /*10c0*/  UISETP.NE.AND UP0, UPT, UR4, URZ, UPT ;  /* 0x000000ff0400728c */ /* 0x002fca000bf05270 */
        /* <DEDUP_REMOVED lines=168> */
.L_x_32:
        /* <DEDUP_REMOVED lines=171> */
.L_x_31:
        /* <DEDUP_REMOVED lines=142> */
.L_x_33:
        /* <DEDUP_REMOVED lines=147> */
.L_x_34:
        /* <DEDUP_REMOVED lines=15> */
.L_x_114:


//--------------------- .text._Z15rms_norm_kernelILi11EEvPKvPK6__halfPvffiibbb --------------------------
	.section	.text._Z15rms_norm_kernelILi11EEvPKvPK6__halfPvffiibbb,"ax",@progbits
	.align	128
        .global         _Z15rms_norm_kernelILi11EEvPKvPK6__halfPvffiibbb
        .type           _Z15rms_norm_kernelILi11EEvPKvPK6__halfPvffiibbb,@function
        .size           _Z15rms_norm_kernelILi11EEvPKvPK6__halfPvffiibbb,(.L_x_115 - _Z15rms_norm_kernelILi11EEvPKvPK6__halfPvffiibbb)
        .other          _Z15rms_norm_kernelILi11EEvPKvPK6__halfPvffiibbb,@"STO_CUDA_ENTRY STV_DEFAULT"
_Z15rms_norm_kernelILi11EEvPKvPK6__halfPvffiibbb:
.text._Z15rms_norm_kernelILi11EEvPKvPK6__halfPvffiibbb:
        /* <DEDUP_REMOVED lines=153> */
.L_x_36:
        /* <DEDUP_REMOVED lines=75> */
.L_x_37:
[----:B------:R-:W-:Y:S05]  /*0e40*/  BSYNC.RECONVERGENT B0 ;  /* 0x0000000000007941 */ /* 0x000fea0003800200 */
.L_x_35:
        /* <DEDUP_REMOVED lines=178> */
.L_x_39:
        /* <DEDUP_REMOVED lines=157> */
.L_x_38:
        /* <DEDUP_REMOVED lines=131> */
.L_x_40:
        /* <DEDUP_REMOVED lines=135> */
.L_x_41:
        /* <DEDUP_REMOVED lines=10> */
.L_x_115:


//--------------------- .text._Z15rms_norm_kernelILi10EEvPKvPK6__halfPvffiibbb --------------------------
	.section	.text._Z15rms_norm_kernelILi10EEvPKvPK6__halfPvffiibbb,"ax",@progbits
	.align	128
        .global         _Z15rms_norm_kernelILi10EEvPKvPK6__halfPvffiibbb
        .type           _Z15rms_norm_kernelILi10EEvPKvPK6__halfPvffiibbb,@function
        .size           _Z15rms_norm_kernelILi10EEvPKvPK6__halfPvffiibbb,(.L_x_116 - _Z15rms_norm_kernelILi10EEvPKvPK6__halfPvffiibbb)
        .other          _Z15rms_norm_kernelILi10EEvPKvPK6__halfPvffiibbb,@"STO_CUDA_ENTRY STV_DEFAULT"
_Z15rms_norm_kernelILi10EEvPKvPK6__halfPvffiibbb:
.text._Z15rms_norm_kernelILi10EEvPKvPK6__halfPvffiibbb:
        /* <DEDUP_REMOVED lines=11> */
[----:B------:R-:W-:Y:S02]  /*00b0*/  LOP3.LUT R0, R0, 0x1f, R3, 0xf8, !PT ;  /* 0x0000001f00007812 */ /* 0x000fe400078ef803 */
[----:B0-----:R-:W-:-:S04]  /*00c0*/  MOV R4, UR4 ;  /* 0x0000000400047c02 */ /* 0x001fc80008000f00 */
[----:B------:R-:W-:-:S04]  /*00d0*/  LEA.HI R5, R4, R4, RZ, 0x1 ;  /* 0x0000000404057211 */ /* 0x000fc800078f08ff */
[----:B------:R-:W-:-:S04]  /*00e0*/  SHF.R.S32.HI R5, RZ, 0x1, R5 ;  /* 0x00000001ff057819 */ /* 0x000fc80000011405 */
[----:B------:R-:W-:-:S13]  /*00f0*/  ISETP.GE.AND P0, PT, R0, R5, PT ;  /* 0x000000050000720c */ /* 0x000fda0003f06270 */
[----:B------:R-:W-:Y:S05]  /*0100*/  @P0 BRA `(.L_x_44) ;  /* 0x0000000800f40947 */ /* 0x000fea0003800000 */
[----:B------:R-:W0:Y:S01]  /*0110*/  LDC.64 R26, c[0x0][0x380] ;  /* 0x0000e000ff1a7b82 */ /* 0x000e220000000a00 */
[----:B--2---:R-:W-:-:S04]  /*0120*/  IMAD R3, R4, UR8, RZ ;  /* 0x0000000804037c24 */ /* 0x004fc8000f8e02ff */
[----:B0-----:R-:W-:-:S04]  /*0130*/  IMAD.WIDE R26, R3, 0x2, R26 ;  /* 0x00000002031a7825 */ /* 0x001fc800078e021a */
[----:B------:R-:W-:-:S05]  /*0140*/  IMAD.WIDE.U32 R26, R0, 0x4, R26 ;  /* 0x00000004001a7825 */ /* 0x000fca00078e001a */
[----:B---3--:R-:W2:Y:S01]  /*0150*/  LDG.E.CONSTANT R2, desc[UR6][R26.64] ;  /* 0x000000061a027981 */ /* 0x008ea2000c1e9900 */
[----:B------:R-:W-:-:S04]  /*0160*/  LOP3.LUT R8, R0, 0x400, RZ, 0xfc, !PT ;  /* 0x0000040000087812 */ /* 0x000fc800078efcff */
[----:B------:R-:W-:Y:S01]  /*0170*/  ISETP.GE.U32.AND P1, PT, R8, R5, PT ;  /* 0x000000050800720c */ /* 0x000fe20003f26070 */
        /* <DEDUP_REMOVED lines=115> */
.L_x_43:
[----:B------:R-:W0:Y:S01]  /*08b0*/  LDC R4, c[0x0][0x3a4] ;  /* 0x0000e900ff047b82 */ /* 0x000e220000000800 */
[----:B-1----:R-:W-:-:S04]  /*08c0*/  LOP3.LUT R0, R3, 0x3e0, RZ, 0xc0, !PT ;  /* 0x000003e003007812 */ /* 0x002fc800078ec0ff */
[----:B------:R-:W-:Y:S02]  /*08d0*/  LOP3.LUT R0, R0, 0x1f, R3, 0xf8, !PT ;  /* 0x0000001f00007812 */ /* 0x000fe400078ef803 */
[----:B0-----:R-:W-:-:S04]  /*08e0*/  LEA.HI R5, R4, R4, RZ, 0x1 ;  /* 0x0000000404057211 */ /* 0x001fc800078f08ff */
[----:B------:R-:W-:-:S04]  /*08f0*/  SHF.R.S32.HI R5, RZ, 0x1, R5 ;  /* 0x00000001ff057819 */ /* 0x000fc80000011405 */
[----:B------:R-:W-:-:S13]  /*0900*/  ISETP.GE.AND P0, PT, R0, R5, PT ;  /* 0x000000050000720c */ /* 0x000fda0003f06270 */
[----:B------:R-:W-:Y:S05]  /*0910*/  @P0 BRA `(.L_x_44) ;  /* 0x0000000000f00947 */ /* 0x000fea0003800000 */
[----:B------:R-:W0:Y:S01]  /*0920*/  LDC.64 R26, c[0x0][0x380] ;  /* 0x0000e000ff1a7b82 */ /* 0x000e220000000a00 */
[----:B--2---:R-:W-:-:S04]  /*0930*/  IMAD R3, R4, UR8, RZ ;  /* 0x0000000804037c24 */ /* 0x004fc8000f8e02ff */
[----:B0-----:R-:W-:-:S04]  /*0940*/  IMAD.WIDE R26, R3, 0x4, R26 ;  /* 0x00000004031a7825 */ /* 0x001fc800078e021a */
[----:B------:R-:W-:-:S05]  /*0950*/  IMAD.WIDE.U32 R26, R0, 0x8, R26 ;  /* 0x00000008001a7825 */ /* 0x000fca00078e001a */
[----:B---3--:R-:W2:Y:S01]  /*0960*/  LDG.E.64.CONSTANT R2, desc[UR6][R26.64] ;  /* 0x000000061a027981 */ /* 0x008ea2000c1e9b00 */
[----:B------:R-:W-:-:S04]  /*0970*/  LOP3.LUT R6, R0, 0x400, RZ, 0xfc, !PT ;  /* 0x0000040000067812 */ /* 0x000fc800078efcff */
[----:B------:R-:W-:Y:S01]  /*0980*/  ISETP.GE.U32.AND P1, PT, R6, R5, PT ;  /* 0x000000050600720c */ /* 0x000fe20003f26070 */
[----:B--2---:R-:W-:-:S04]  /*0990*/  FFMA.FTZ R6, R2, R2, RZ ;  /* 0x0000000202067223 */ /* 0x004fc800000100ff */
[----:B------:R-:W-:-:S08]  /*09a0*/  FFMA.FTZ R7, R3, R3, R6 ;  /* 0x0000000303077223 */ /* 0x000fd00000010006 */
[----:B------:R-:W-:Y:S05]  /*09b0*/  @P1 BRA `(.L_x_44) ;  /* 0x0000000000c81947 */ /* 0x000fea0003800000 */
[----:B------:R-:W2:Y:S01]  /*09c0*/  LDG.E.64.CONSTANT R8, desc[UR6][R26.64+0x2000] ;  /* 0x002000061a087981 */ /* 0x000ea2000c1e9b00 */
[----:B------:R-:W-:-:S04]  /*09d0*/  LOP3.LUT R6, R0, 0x800, RZ, 0xfc, !PT ;  /* 0x0000080000067812 */ /* 0x000fc800078efcff */
[----:B------:R-:W-:Y:S01]  /*09e0*/  ISETP.GE.U32.AND P1, PT, R6, R5, PT ;  /* 0x000000050600720c */ /* 0x000fe20003f26070 */
[----:B--2---:R-:W-:-:S04]  /*09f0*/  FFMA.FTZ R6, R8, R8, R7 ;  /* 0x0000000808067223 */ /* 0x004fc80000010007 */
        /* <DEDUP_REMOVED lines=38> */
[----:B------:R-:W-:Y:S01]  /*0c60*/  LOP3.LUT R6, R0, 0x2400, RZ, 0xfc, !PT ;  /* 0x0000240000067812 */ /* 0x000fe200078efcff */
[----:B------:R-:W2:Y:S03]  /*0c70*/  LDG.E.64.CONSTANT R22, desc[UR6][R26.64+0x10000] ;  /* 0x010000061a167981 */ /* 0x000ea6000c1e9b00 */
[----:B------:R-:W-:-:S13]  /*0c80*/  ISETP.GE.U32.AND P1, PT, R6, R5, PT ;  /* 0x000000050600720c */ /* 0x000fda0003f26070 */
[----:B------:R-:W3:Y:S01]  /*0c90*/  @!P1 LDG.E.64.CONSTANT R24, desc[UR6][R26.64+0x12000] ;  /* 0x012000061a189981 */ /* 0x000ee2000c1e9b00 */
[----:B--2---:R-:W-:-:S04]  /*0ca0*/  FFMA.FTZ R6, R22, R22, R7 ;  /* 0x0000001616067223 */ /* 0x004fc80000010007 */
[----:B------:R-:W-:-:S04]  /*0cb0*/  FFMA.FTZ R7, R23, R23, R6 ;  /* 0x0000001717077223 */ /* 0x000fc80000010006 */
[----:B---3--:R-:W-:-:S04]  /*0cc0*/  @!P1 FFMA.FTZ R6, R24, R24, R7 ;  /* 0x0000001818069223 */ /* 0x008fc80000010007 */
[----:B------:R-:W-:-:S07]  /*0cd0*/  @!P1 FFMA.FTZ R7, R25, R25, R6 ;  /* 0x0000001919079223 */ /* 0x000fce0000010006 */
.L_x_44:
[----:B--23--:R-:W-:Y:S05]  /*0ce0*/  BSYNC.RECONVERGENT B0 ;  /* 0x0000000000007941 */ /* 0x00cfea0003800200 */
.L_x_42:
[----:B------:R-:W0:Y:S01]  /*0cf0*/  SHFL.BFLY PT, R6, R7, 0x10, 0x1f ;  /* 0x0e001f0007067f89 */ /* 0x000e2200000e0000 */
[----:B------:R-:W1:Y:S01]  /*0d00*/  S2UR UR5, SR_CgaCtaId ;  /* 0x00000000000579c3 */ /* 0x000e620000008800 */
[----:B------:R-:W-:Y:S01]  /*0d10*/  UMOV UR4, 0x400 ;  /* 0x0000040000047882 */ /* 0x000fe20000000000 */
[----:B0-----:R-:W-:Y:S01]  /*0d20*/  FADD.FTZ R6, R6, R7 ;  /* 0x0000000706067221 */ /* 0x001fe20000010000 */
[----:B-1----:R-:W-:-:S04]  /*0d30*/  ULEA UR4, UR5, UR4, 0x18 ;  /* 0x0000000405047291 */ /* 0x002fc8000f8ec0ff */
[----:B------:R-:W0:Y:S02]  /*0d40*/  SHFL.BFLY PT, R27, R6, 0x8, 0x1f ;  /* 0x0d001f00061b7f89 */ /* 0x000e2400000e0000 */
[----:B0-----:R-:W-:Y:S02]  /*0d50*/  FADD.FTZ R27, R6, R27 ;  /* 0x0000001b061b7221 */ /* 0x001fe40000010000 */
[----:B------:R-:W0:Y:S03]  /*0d60*/  S2R R6, SR_TID.X ;  /* 0x0000000000067919 */ /* 0x000e260000002100 */
[----:B------:R-:W1:Y:S02]  /*0d70*/  SHFL.BFLY PT, R26, R27, 0x4, 0x1f ;  /* 0x0c801f001b1a7f89 */ /* 0x000e6400000e0000 */
[----:B-1----:R-:W-:-:S05]  /*0d80*/  FADD.FTZ R26, R27, R26 ;  /* 0x0000001a1b1a7221 */ /* 0x002fca0000010000 */
[----:B------:R-:W1:Y:S02]  /*0d90*/  SHFL.BFLY PT, R29, R26, 0x2, 0x1f ;  /* 0x0c401f001a1d7f89 */ /* 0x000e6400000e0000 */
[----:B-1----:R-:W-:-:S05]  /*0da0*/  FADD.FTZ R29, R26, R29 ;  /* 0x0000001d1a1d7221 */ /* 0x002fca0000010000 */
[----:B------:R-:W1:Y:S02]  /*0db0*/  SHFL.BFLY PT, R28, R29, 0x1, 0x1f ;  /* 0x0c201f001d1c7f89 */ /* 0x000e6400000e0000 */
[----:B-1----:R-:W-:Y:S01]  /*0dc0*/  FADD.FTZ R7, R29, R28 ;  /* 0x0000001c1d077221 */ /* 0x002fe20000010000 */
[----:B0-----:R-:W-:-:S04]  /*0dd0*/  LOP3.LUT R28, R6, 0x1f, RZ, 0xc0, !PT ;  /* 0x0000001f061c7812 */ /* 0x001fc800078ec0ff */
[----:B------:R-:W-:-:S13]  /*0de0*/  ISETP.NE.AND P1, PT, R28, RZ, PT ;  /* 0x000000ff1c00720c */ /* 0x000fda0003f25270 */
[----:B------:R-:W-:-:S04]  /*0df0*/  @!P1 SHF.R.U32.HI R6, RZ, 0x3, R6 ;  /* 0x00000003ff069819 */ /* 0x000fc80000011606 */
[----:B------:R-:W-:-:S05]  /*0e00*/  @!P1 LOP3.LUT R6, R6, 0x7c, RZ, 0xc0, !PT ;  /* 0x0000007c06069812 */ /* 0x000fca00078ec0ff */
[----:B------:R0:W-:Y:S02]  /*0e10*/  @!P1 STS [R6+UR4], R7 ;  /* 0x0000000706009988 */ /* 0x0001e40008000804 */
[----:B0-----:R-:W-:Y:S01]  /*0e20*/  LEA R7, R28, UR4, 0x2 ;  /* 0x000000041c077c11 */ /* 0x001fe2000f8e10ff */
[----:B------:R-:W-:Y:S06]  /*0e30*/  BAR.SYNC.DEFER_BLOCKING 0x0 ;  /* 0x0000000000007b1d */ /* 0x000fec0000010000 */
[----:B------:R-:W0:Y:S01]  /*0e40*/  LDCU.S8 UR4, c[0x0][0x3aa] ;  /* 0x00007540ff0477ac */ /* 0x000e220008000200 */
[----:B------:R-:W1:Y:S01]  /*0e50*/  LDS R26, [R7] ;  /* 0x00000000071a7984 */ /* 0x000e620000000800 */
[----:B0-----:R-:W-:-:S03]  /*0e60*/  UISETP.NE.AND UP0, UPT, UR4, URZ, UPT ;  /* 0x000000ff0400728c */ /* 0x001fc6000bf05270 */
[----:B-1----:R-:W0:Y:S02]  /*0e70*/  SHFL.BFLY PT, R27, R26, 0x10, 0x1f ;  /* 0x0e001f001a1b7f89 */ /* 0x002e2400000e0000 */
        /* <DEDUP_REMOVED lines=8> */
[----:B0-----:R-:W-:Y:S02]  /*0f00*/  FADD.FTZ R27, R26, R6 ;  /* 0x000000061a1b7221 */ /* 0x001fe40000010000 */
[----:B------:R-:W0:Y:S02]  /*0f10*/  LDC.64 R6, c[0x0][0x398] ;  /* 0x0000e600ff067b82 */ /* 0x000e240000000a00 */
[----:B0-----:R-:W-:-:S06]  /*0f20*/  FFMA.FTZ R7, R27, R7, R6 ;  /* 0x000000071b077223 */ /* 0x001fcc0000010006 */
[----:B------:R-:W0:Y:S01]  /*0f30*/  MUFU.RSQ R7, R7 ;  /* 0x0000000700077308 */ /* 0x000e220000001400 */
[----:B------:R-:W-:Y:S05]  /*0f40*/  BRA.U UP0, `(.L_x_45) ;  /* 0x00000011003c7547 */ /* 0x000fea000b800000 */
[----:B------:R-:W1:Y:S01]  /*0f50*/  LDCU.U8 UR4, c[0x0][0x3a8] ;  /* 0x00007500ff0477ac */ /* 0x000e620008000000 */
[----:B------:R-:W2:Y:S01]  /*0f60*/  LDC.64 R28, c[0x0][0x390] ;  /* 0x0000e400ff1c7b82 */ /* 0x000ea20000000a00 */
[----:B------:R-:W-:Y:S01]  /*0f70*/  IMAD R27, R4, UR8, RZ ;  /* 0x00000008041b7c24 */ /* 0x000fe2000f8e02ff */
[----:B-1----:R-:W-:-:S04]  /*0f80*/  UPRMT UR4, UR4, 0x8880, URZ ;  /* 0x0000888004047896 */ /* 0x002fc800080000ff */
[----:B------:R-:W-:Y:S01]  /*0f90*/  UISETP.NE.AND UP0, UPT, UR4, URZ, UPT ;  /* 0x000000ff0400728c */ /* 0x000fe2000bf05270 */
[----:B--2---:R-:W-:-:S08]  /*0fa0*/  IMAD.WIDE R28, R27, 0x2, R28 ;  /* 0x000000021b1c7825 */ /* 0x004fd000078e021c */
[----:B------:R-:W-:Y:S05]  /*0fb0*/  BRA.U UP0, `(.L_x_46) ;  /* 0x0000000500e87547 */ /* 0x000fea000b800000 */
[----:B------:R-:W-:Y:S05]  /*0fc0*/  @P0 EXIT ;  /* 0x000000000000094d */ /* 0x000fea0003800000 */
[----:B------:R-:W1:Y:S02]  /*0fd0*/  LDC.64 R26, c[0x0][0x388] ;  /* 0x0000e200ff1a7b82 */ /* 0x000e640000000a00 */
[----:B-1----:R-:W-:-:S05]  /*0fe0*/  IMAD.WIDE.U32 R26, R0, 0x4, R26 ;  /* 0x00000004001a7825 */ /* 0x002fca00078e001a */
[----:B------:R-:W2:Y:S01]  /*0ff0*/  LDG.E.CONSTANT R4, desc[UR6][R26.64] ;  /* 0x000000061a047981 */ /* 0x000ea2000c1e9900 */
[----:B------:R-:W-:-:S04]  /*1000*/  IMAD.WIDE.U32 R28, R0, 0x4, R28 ;  /* 0x00000004001c7825 */ /* 0x000fc800078e001c */
        /* <DEDUP_REMOVED lines=8> */
[----:B------:R0:W-:Y:S01]  /*1090*/  STG.E desc[UR6][R28.64], R3 ;  /* 0x000000031c007986 */ /* 0x0001e2000c101906 */
[----:B------:R-:W-:-:S13]  /*10a0*/  ISETP.GE.U32.AND P0, PT, R2, R5, PT ;  /* 0x000000050200720c */ /* 0x000fda0003f06070 */
[----:B0-----:R-:W-:Y:S05]  /*10b0*/  @P0 EXIT ;  /* 0x000000000000094d */ /* 0x001fea0003800000 */
[----:B------:R-:W2:Y:S02]  /*10c0*/  LDG.E.CONSTANT R2, desc[UR6][R26.64+0x1000] ;  /* 0x001000061a027981 */ /* 0x000ea4000c1e9900 */
[--C-:B--2---:R-:W-:Y:S02]  /*10d0*/  HADD2.F32 R3, -RZ, R2.reuse.H0_H0 ;  /* 0x20000002ff037230 */ /* 0x104fe40000004100 */
[----:B------:R-:W-:-:S03]  /*10e0*/  HADD2.F32 R2, -RZ, R2.H1_H1 ;  /* 0x30000002ff027230 */ /* 0x000fc60000004100 */
[----:B------:R-:W-:Y:S02]  /*10f0*/  FMUL.FTZ R8, R3, R8 ;  /* 0x0000000803087220 */ /* 0x000fe40000410000 */
[----:B------:R-:W-:Y:S02]  /*1100*/  FMUL.FTZ R2, R2, R9 ;  /* 0x0000000902027220 */ /* 0x000fe40000410000 */
[C---:B------:R-:W-:Y:S02]  /*1110*/  FMUL.FTZ R8, R7.reuse, R8 ;  /* 0x0000000807087220 */ /* 0x040fe40000410000 */
[----:B------:R-:W-:Y:S01]  /*1120*/  FMUL.FTZ R3, R7, R2 ;  /* 0x0000000207037220 */ /* 0x000fe20000410000 */
[----:B------:R-:W-:-:S04]  /*1130*/  LOP3.LUT R2, R0, 0x800, RZ, 0xfc, !PT ;  /* 0x0000080000027812 */ /* 0x000fc800078efcff */
[----:B------:R-:W-:Y:S02]  /*1140*/  ISETP.GE.U32.AND P0, PT, R2, R5, PT ;  /* 0x000000050200720c */ /* 0x000fe40003f06070 */
[----:B------:R-:W-:-:S05]  /*1150*/  F2FP.F16.F32.PACK_AB R3, R3, R8 ;  /* 0x000000080303723e */ /* 0x000fca00000000ff */
[----:B------:R0:W-:Y:S06]  /*1160*/  STG.E desc[UR6][R28.64+0x1000], R3 ;  /* 0x001000031c007986 */ /* 0x0001ec000c101906 */
[----:B------:R-:W-:Y:S05]  /*1170*/  @P0 EXIT ;  /* 0x000000000000094d */ /* 0x000fea0003800000 */
[----:B------:R-:W0:Y:S01]  /*1180*/  LDG.E.CONSTANT R2, desc[UR6][R26.64+0x2000] ;  /* 0x002000061a027981 */ /* 0x000e22000c1e9900 */
[----:B------:R-:W-:-:S04]  /*1190*/  LOP3.LUT R4, R0, 0xc00, RZ, 0xfc, !PT ;  /* 0x00000c0000047812 */ /* 0x000fc800078efcff */
[----:B------:R-:W-:Y:S01]  /*11a0*/  ISETP.GE.U32.AND P0, PT, R4, R5, PT ;  /* 0x000000050400720c */ /* 0x000fe20003f06070 */
        /* <DEDUP_REMOVED lines=91> */
.L_x_46:
        /* <DEDUP_REMOVED lines=12> */
[----:B------:R-:W2:Y:S03]  /*1820*/  LDG.E R2, desc[UR6][R28.64] ;  /* 0x000000061c027981 */ /* 0x000ea6000c1e1900 */
[----:B--2---:R-:W-:Y:S01]  /*1830*/  HFMA2 R3, R2, 1, 1, R3 ;  /* 0x3c003c0002037831 */ /* 0x004fe20000000003 */
[----:B------:R-:W-:-:S04]  /*1840*/  LOP3.LUT R2, R0, 0x400, RZ, 0xfc, !PT ;  /* 0x0000040000027812 */ /* 0x000fc800078efcff */
[----:B------:R-:W-:Y:S01]  /*1850*/  ISETP.GE.U32.AND P0, PT, R2, R5, PT ;  /* 0x000000050200720c */ /* 0x000fe20003f06070 */
[----:B------:R0:W-:-:S12]  /*1860*/  STG.E desc[UR6][R28.64], R3 ;  /* 0x000000031c007986 */ /* 0x0001d8000c101906 */
[----:B0-----:R-:W-:Y:S05]  /*1870*/  @P0 EXIT ;  /* 0x000000000000094d */ /* 0x001fea0003800000 */
[----:B------:R-:W2:Y:S02]  /*1880*/  LDG.E.CONSTANT R3, desc[UR6][R26.64+0x1000] ;  /* 0x001000061a037981 */ /* 0x000ea4000c1e9900 */
[----:B--2---:R-:W-:-:S05]  /*1890*/  HADD2.F32 R2, -RZ, R3.H0_H0 ;  /* 0x20000003ff027230 */ /* 0x004fca0000004100 */
[----:B------:R-:W-:Y:S02]  /*18a0*/  FMUL.FTZ R8, R2, R8 ;  /* 0x0000000802087220 */ /* 0x000fe40000410000 */
[----:B------:R-:W2:Y:S01]  /*18b0*/  LDG.E R2, desc[UR6][R28.64+0x1000] ;  /* 0x001000061c027981 */ /* 0x000ea2000c1e1900 */
[----:B------:R-:W-:Y:S02]  /*18c0*/  HADD2.F32 R4, -RZ, R3.H1_H1 ;  /* 0x30000003ff047230 */ /* 0x000fe40000004100 */
[----:B------:R-:W-:-:S03]  /*18d0*/  FMUL.FTZ R8, R7, R8 ;  /* 0x0000000807087220 */ /* 0x000fc60000410000 */
[----:B------:R-:W-:-:S04]  /*18e0*/  FMUL.FTZ R4, R4, R9 ;  /* 0x0000000904047220 */ /* 0x000fc80000410000 */
[----:B------:R-:W-:Y:S01]  /*18f0*/  FMUL.FTZ R3, R7, R4 ;  /* 0x0000000407037220 */ /* 0x000fe20000410000 */
[----:B------:R-:W-:-:S04]  /*1900*/  LOP3.LUT R4, R0, 0x800, RZ, 0xfc, !PT ;  /* 0x0000080000047812 */ /* 0x000fc800078efcff */
[----:B------:R-:W-:Y:S02]  /*1910*/  ISETP.GE.U32.AND P0, PT, R4, R5, PT ;  /* 0x000000050400720c */ /* 0x000fe40003f06070 */
[----:B------:R-:W-:-:S05]  /*1920*/  F2FP.F16.F32.PACK_AB R3, R3, R8 ;  /* 0x000000080303723e */ /* 0x000fca00000000ff */
[----:B--2---:R-:W-:-:S05]  /*1930*/  HFMA2 R3, R2, 1, 1, R3 ;  /* 0x3c003c0002037831 */ /* 0x004fca0000000003 */
        /* <DEDUP_REMOVED lines=11> */
[----:B------:R-:W-:Y:S02]  /*19f0*/  ISETP.GE.U32.AND P0, PT, R4, R5, PT ;  /* 0x000000050400720c */ /* 0x000fe40003f06070 */
        /* <DEDUP_REMOVED lines=76> */
[----:B------:R-:W-:-:S04]  /*1ec0*/  LOP3.LUT R0, R0, 0x2400, RZ, 0xfc, !PT ;  /* 0x0000240000007812 */ /* 0x000fc800078efcff */
[----:B------:R-:W-:Y:S01]  /*1ed0*/  ISETP.GE.U32.AND P0, PT, R0, R5, PT ;  /* 0x000000050000720c */ /* 0x000fe20003f06070 */
        /* <DEDUP_REMOVED lines=22> */
.L_x_45:
        /* <DEDUP_REMOVED lines=17> */
[----:B------:R-:W-:Y:S01]  /*2150*/  FMUL.FTZ R3, R7, R4 ;  /* 0x0000000407037220 */ /* 0x000fe20000410000 */
[----:B------:R-:W-:-:S04]  /*2160*/  LOP3.LUT R4, R0, 0x400, RZ, 0xfc, !PT ;  /* 0x0000040000047812 */ /* 0x000fc800078efcff */
[----:B------:R-:W-:Y:S01]  /*2170*/  ISETP.GE.U32.AND P0, PT, R4, R5, PT ;  /* 0x000000050400720c */ /* 0x000fe20003f06070 */
[----:B------:R0:W-:-:S12]  /*2180*/  STG.E.64 desc[UR6][R26.64], R2 ;  /* 0x000000021a007986 */ /* 0x0001d8000c101b06 */
[----:B------:R-:W-:Y:S05]  /*2190*/  @P0 EXIT ;  /* 0x000000000000094d */ /* 0x000fea0003800000 */
[----:B0-----:R-:W2:Y:S02]  /*21a0*/  LDG.E.CONSTANT R2, desc[UR6][R28.64+0x1000] ;  /* 0x001000061c027981 */ /* 0x001ea4000c1e9900 */
[--C-:B--2---:R-:W-:Y:S02]  /*21b0*/  HADD2.F32 R3, -RZ, R2.reuse.H0_H0 ;  /* 0x20000002ff037230 */ /* 0x104fe40000004100 */
[----:B------:R-:W-:-:S03]  /*21c0*/  HADD2.F32 R2, -RZ, R2.H1_H1 ;  /* 0x30000002ff027230 */ /* 0x000fc60000004100 */
[----:B------:R-:W-:Y:S02]  /*21d0*/  FMUL.FTZ R8, R3, R8 ;  /* 0x0000000803087220 */ /* 0x000fe40000410000 */
[----:B------:R-:W-:Y:S01]  /*21e0*/  FMUL.FTZ R4, R2, R9 ;  /* 0x0000000902047220 */ /* 0x000fe20000410000 */
[----:B------:R-:W-:-:S03]  /*21f0*/  LOP3.LUT R2, R0, 0x800, RZ, 0xfc, !PT ;  /* 0x0000080000027812 */ /* 0x000fc600078efcff */
[C---:B------:R-:W-:Y:S01]  /*2200*/  FMUL.FTZ R3, R7.reuse, R4 ;  /* 0x0000000407037220 */ /* 0x040fe20000410000 */
[----:B------:R-:W-:Y:S01]  /*2210*/  ISETP.GE.U32.AND P0, PT, R2, R5, PT ;  /* 0x000000050200720c */ /* 0x000fe20003f06070 */
[----:B------:R-:W-:-:S05]  /*2220*/  FMUL.FTZ R2, R7, R8 ;  /* 0x0000000807027220 */ /* 0x000fca0000410000 */
[----:B------:R0:W-:Y:S07]  /*2230*/  STG.E.64 desc[UR6][R26.64+0x2000], R2 ;  /* 0x002000021a007986 */ /* 0x0001ee000c101b06 */
[----:B------:R-:W-:Y:S05]  /*2240*/  @P0 EXIT ;  /* 0x000000000000094d */ /* 0x000fea0003800000 */
[----:B0-----:R-:W2:Y:S01]  /*2250*/  LDG.E.CONSTANT R2, desc[UR6][R28.64+0x2000] ;  /* 0x002000061c027981 */ /* 0x001ea2000c1e9900 */
        /* <DEDUP_REMOVED lines=34> */
[----:B------:R-:W-:Y:S01]  /*2480*/  ISETP.GE.U32.AND P0, PT, R4, R5, PT ;  /* 0x000000050400720c */ /* 0x000fe20003f06070 */
        /* <DEDUP_REMOVED lines=10> */
[----:B------:R-:W-:Y:S01]  /*2530*/  ISETP.GE.U32.AND P0, PT, R4, R5, PT ;  /* 0x000000050400720c */ /* 0x000fe20003f06070 */
        /* <DEDUP_REMOVED lines=10> */
[----:B------:R-:W-:Y:S01]  /*25e0*/  ISETP.GE.U32.AND P0, PT, R4, R5, PT ;  /* 0x000000050400720c */ /* 0x000fe20003f06070 */
        /* <DEDUP_REMOVED lines=28> */
.L_x_47:
        /* <DEDUP_REMOVED lines=9> */
[----:B------:R-:W0:Y:S02]  /*2840*/  LDG.E.64 R2, desc[UR6][R26.64] ;  /* 0x000000061a027981 */ /* 0x000e24000c1e1b00 */
[C---:B0-----:R-:W-:Y:S01]  /*2850*/  FFMA.FTZ R2, R7.reuse, R4, R2 ;  /* 0x0000000407027223 */ /* 0x041fe20000010002 */
[----:B------:R-:W-:Y:S01]  /*2860*/  LOP3.LUT R4, R0, 0x400, RZ, 0xfc, !PT ;  /* 0x0000040000047812 */ /* 0x000fe200078efcff */
[----:B------:R-:W-:-:S03]  /*2870*/  FFMA.FTZ R3, R7, R6, R3 ;  /* 0x0000000607037223 */ /* 0x000fc60000010003 */
[----:B------:R-:W-:Y:S02]  /*2880*/  ISETP.GE.U32.AND P0, PT, R4, R5, PT ;  /* 0x000000050400720c */ /* 0x000fe40003f06070 */
[----:B------:R0:W-:Y:S11]  /*2890*/  STG.E.64 desc[UR6][R26.64], R2 ;  /* 0x000000021a007986 */ /* 0x0001f6000c101b06 */
[----:B------:R-:W-:Y:S05]  /*28a0*/  @P0 EXIT ;  /* 0x000000000000094d */ /* 0x000fea0003800000 */
[----:B------:R-:W0:Y:S02]  /*28b0*/  LDG.E.CONSTANT R4, desc[UR6][R28.64+0x1000] ;  /* 0x001000061c047981 */ /* 0x000e24000c1e9900 */
[----:B0-----:R-:W-:-:S05]  /*28c0*/  HADD2.F32 R3, -RZ, R4.H0_H0 ;  /* 0x20000004ff037230 */ /* 0x001fca0000004100 */
[----:B------:R-:W-:Y:S02]  /*28d0*/  FMUL.FTZ R8, R3, R8 ;  /* 0x0000000803087220 */ /* 0x000fe40000410000 */
[----:B------:R-:W2:Y:S01]  /*28e0*/  LDG.E.64 R2, desc[UR6][R26.64+0x2000] ;  /* 0x002000061a027981 */ /* 0x000ea2000c1e1b00 */
[----:B------:R-:W-:-:S05]  /*28f0*/  HADD2.F32 R4, -RZ, R4.H1_H1 ;  /* 0x30000004ff047230 */ /* 0x000fca0000004100 */
[----:B------:R-:W-:-:S04]  /*2900*/  FMUL.FTZ R4, R4, R9 ;  /* 0x0000000904047220 */ /* 0x000fc80000410000 */
[C---:B--2---:R-:W-:Y:S01]  /*2910*/  FFMA.FTZ R3, R7.reuse, R4, R3 ;  /* 0x0000000407037223 */ /* 0x044fe20000010003 */
[----:B------:R-:W-:Y:S01]  /*2920*/  LOP3.LUT R4, R0, 0x800, RZ, 0xfc, !PT ;  /* 0x0000080000047812 */ /* 0x000fe200078efcff */
[----:B------:R-:W-:-:S03]  /*2930*/  FFMA.FTZ R2, R7, R8, R2 ;  /* 0x0000000807027223 */ /* 0x000fc60000010002 */
[----:B------:R-:W-:Y:S02]  /*2940*/  ISETP.GE.U32.AND P0, PT, R4, R5, PT ;  /* 0x000000050400720c */ /* 0x000fe40003f06070 */
[----:B------:R0:W-:Y:S11]  /*2950*/  STG.E.64 desc[UR6][R26.64+0x2000], R2 ;  /* 0x002000021a007986 */ /* 0x0001f6000c101b06 */
[----:B------:R-:W-:Y:S05]  /*2960*/  @P0 EXIT ;  /* 0x000000000000094d */ /* 0x000fea0003800000 */
[----:B------:R-:W2:Y:S04]  /*2970*/  LDG.E.CONSTANT R4, desc[UR6][R28.64+0x2000] ;  /* 0x002000061c047981 */ /* 0x000ea8000c1e9900 */
[----:B0-----:R-:W3:Y:S01]  /*2980*/  LDG.E.64 R2, desc[UR6][R26.64+0x4000] ;  /* 0x004000061a027981 */ /* 0x001ee2000c1e1b00 */
[----:B------:R-:W-:-:S04]  /*2990*/  LOP3.LUT R6, R0, 0xc00, RZ, 0xfc, !PT ;  /* 0x00000c0000067812 */ /* 0x000fc800078efcff */
[----:B------:R-:W-:Y:S01]  /*29a0*/  ISETP.GE.U32.AND P0, PT, R6, R5, PT ;  /* 0x000000050600720c */ /* 0x000fe20003f06070 */
        /* <DEDUP_REMOVED lines=90> */
.L_x_48:
        /* <DEDUP_REMOVED lines=11> */
.L_x_116:


//--------------------- .text._Z15rms_norm_kernelILi9EEvPKvPK6__halfPvffiibbb --------------------------
	.section	.text._Z15rms_norm_kernelILi9EEvPKvPK6__halfPvffiibbb,"ax",@progbits
	.align	128
        .global         _Z15rms_norm_kernelILi9EEvPKvPK6__halfPvffiibbb
        .type           _Z15rms_norm_kernelILi9EEvPKvPK6__halfPvffiibbb,@function
        .size           _Z15rms_norm_kernelILi9EEvPKvPK6__halfPvffiibbb,(.L_x_117 - _Z15rms_norm_kernelILi9EEvPKvPK6__halfPvffiibbb)
        .other          _Z15rms_norm_kernelILi9EEvPKvPK6__halfPvffiibbb,@"STO_CUDA_ENTRY STV_DEFAULT"
_Z15rms_norm_kernelILi9EEvPKvPK6__halfPvffiibbb:
.text._Z15rms_norm_kernelILi9EEvPKvPK6__halfPvffiibbb:
        /* <DEDUP_REMOVED lines=12> */
[----:B------:R-:W-:Y:S02]  /*00c0*/  LOP3.LUT R29, R29, 0x1f, R2, 0xf8, !PT ;  /* 0x0000001f1d1d7812 */ /* 0x000fe400078ef802 */
[----:B0-----:R-:W-:-:S04]  /*00d0*/  MOV R4, UR4 ;  /* 0x0000000400047c02 */ /* 0x001fc80008000f00 */
[----:B------:R-:W-:-:S04]  /*00e0*/  LEA.HI R0, R4, R4, RZ, 0x1 ;  /* 0x0000000404007211 */ /* 0x000fc800078f08ff */
[----:B------:R-:W-:-:S04]  /*00f0*/  SHF.R.S32.HI R0, RZ, 0x1, R0 ;  /* 0x00000001ff007819 */ /* 0x000fc80000011400 */
[----:B------:R-:W-:-:S13]  /*0100*/  ISETP.GE.AND P0, PT, R29, R0, PT ;  /* 0x000000001d00720c */ /* 0x000fda0003f06270 */
[----:B------:R-:W-:Y:S05]  /*0110*/  @P0 BRA `(.L_x_51) ;  /* 0x0000000800ac0947 */ /* 0x000fea0003800000 */
[----:B------:R-:W0:Y:S01]  /*0120*/  LDC.64 R22, c[0x0][0x380] ;  /* 0x0000e000ff167b82 */ /* 0x000e220000000a00 */
[----:B------:R-:W-:-:S04]  /*0130*/  IMAD R3, R4, UR8, RZ ;  /* 0x0000000804037c24 */ /* 0x000fc8000f8e02ff */
[----:B0-----:R-:W-:-:S04]  /*0140*/  IMAD.WIDE R22, R3, 0x2, R22 ;  /* 0x0000000203167825 */ /* 0x001fc800078e0216 */
[----:B------:R-:W-:-:S05]  /*0150*/  IMAD.WIDE.U32 R22, R29, 0x4, R22 ;  /* 0x000000041d167825 */ /* 0x000fca00078e0016 */
        /* <DEDUP_REMOVED lines=106> */
.L_x_50:
[----:B------:R-:W0:Y:S01]  /*0800*/  LDC R4, c[0x0][0x3a4] ;  /* 0x0000e900ff047b82 */ /* 0x000e220000000800 */
[----:B------:R-:W-:-:S04]  /*0810*/  LOP3.LUT R29, R2, 0x3e0, RZ, 0xc0, !PT ;  /* 0x000003e0021d7812 */ /* 0x000fc800078ec0ff */
[----:B------:R-:W-:Y:S02]  /*0820*/  LOP3.LUT R29, R29, 0x1f, R2, 0xf8, !PT ;  /* 0x0000001f1d1d7812 */ /* 0x000fe400078ef802 */
[----:B0-----:R-:W-:-:S04]  /*0830*/  LEA.HI R0, R4, R4, RZ, 0x1 ;  /* 0x0000000404007211 */ /* 0x001fc800078f08ff */
[----:B------:R-:W-:-:S04]  /*0840*/  SHF.R.S32.HI R0, RZ, 0x1, R0 ;  /* 0x00000001ff007819 */ /* 0x000fc80000011400 */
[----:B------:R-:W-:-:S13]  /*0850*/  ISETP.GE.AND P0, PT, R29, R0, PT ;  /* 0x000000001d00720c */ /* 0x000fda0003f06270 */
[----:B------:R-:W-:Y:S05]  /*0860*/  @P0 BRA `(.L_x_51) ;  /* 0x0000000000d80947 */ /* 0x000fea0003800000 */
[----:B------:R-:W0:Y:S01]  /*0870*/  LDC.64 R22, c[0x0][0x380] ;  /* 0x0000e000ff167b82 */ /* 0x000e220000000a00 */
[----:B------:R-:W-:-:S04]  /*0880*/  IMAD R3, R4, UR8, RZ ;  /* 0x0000000804037c24 */ /* 0x000fc8000f8e02ff */
[----:B0-----:R-:W-:-:S04]  /*0890*/  IMAD.WIDE R22, R3, 0x4, R22 ;  /* 0x0000000403167825 */ /* 0x001fc800078e0216 */
[----:B------:R-:W-:-:S05]  /*08a0*/  IMAD.WIDE.U32 R22, R29, 0x8, R22 ;  /* 0x000000081d167825 */ /* 0x000fca00078e0016 */
[----:B------:R-:W2:Y:S01]  /*08b0*/  LDG.E.64.CONSTANT R2, desc[UR6][R22.64] ;  /* 0x0000000616027981 */ /* 0x000ea2000c1e9b00 */
        /* <DEDUP_REMOVED lines=41> */
[----:B------:R-:W-:-:S04]  /*0b50*/  LOP3.LUT R19, R29, 0x2000, RZ, 0xfc, !PT ;  /* 0x000020001d137812 */ /* 0x000fc800078efcff */
[----:B------:R-:W-:Y:S02]  /*0b60*/  ISETP.GE.U32.AND P1, PT, R19, R0, PT ;  /* 0x000000001300720c */ /* 0x000fe40003f26070 */
[----:B------:R-:W2:Y:S11]  /*0b70*/  LDG.E.64.CONSTANT R18, desc[UR6][R22.64+0xe000] ;  /* 0x00e0000616127981 */ /* 0x000eb6000c1e9b00 */
[----:B------:R-:W3:Y:S01]  /*0b80*/  @!P1 LDG.E.64.CONSTANT R20, desc[UR6][R22.64+0x10000] ;  /* 0x0100000616149981 */ /* 0x000ee2000c1e9b00 */
[----:B--2---:R-:W-:-:S04]  /*0b90*/  FFMA.FTZ R24, R18, R18, R25 ;  /* 0x0000001212187223 */ /* 0x004fc80000010019 */
[----:B------:R-:W-:-:S04]  /*0ba0*/  FFMA.FTZ R25, R19, R19, R24 ;  /* 0x0000001313197223 */ /* 0x000fc80000010018 */
[----:B---3--:R-:W-:-:S04]  /*0bb0*/  @!P1 FFMA.FTZ R24, R20, R20, R25 ;  /* 0x0000001414189223 */ /* 0x008fc80000010019 */
[----:B------:R-:W-:-:S07]  /*0bc0*/  @!P1 FFMA.FTZ R25, R21, R21, R24 ;  /* 0x0000001515199223 */ /* 0x000fce0000010018 */
.L_x_51:
[----:B------:R-:W-:Y:S05]  /*0bd0*/  BSYNC.RECONVERGENT B0 ;  /* 0x0000000000007941 */ /* 0x000fea0003800200 */
.L_x_49:
        /* <DEDUP_REMOVED lines=8> */
[----:B------:R-:W-:Y:S01]  /*0c60*/  LEA R5, R5, UR4, 0x2 ;  /* 0x0000000405057c11 */ /* 0x000fe2000f8e10ff */
[----:B0-----:R-:W-:Y:S02]  /*0c70*/  FADD.FTZ R23, R22, R23 ;  /* 0x0000001716177221 */ /* 0x001fe40000010000 */
[----:B--2---:R-:W-:-:S03]  /*0c80*/  @!P1 SHF.R.U32.HI R22, RZ, 0x3, R28 ;  /* 0x00000003ff169819 */ /* 0x004fc6000001161c */
        /* <DEDUP_REMOVED lines=8> */
[----:B------:R-:W0:Y:S01]  /*0d10*/  LDCU.S8 UR4, c[0x0][0x3aa] ;  /* 0x00007540ff0477ac */ /* 0x000e220008000200 */
[----:B------:R-:W-:Y:S01]  /*0d20*/  BAR.SYNC.DEFER_BLOCKING 0x0 ;  /* 0x0000000000007b1d */ /* 0x000fe20000010000 */
[----:B0-----:R-:W-:-:S05]  /*0d30*/  UISETP.NE.AND UP0, UPT, UR4, URZ, UPT ;  /* 0x000000ff0400728c */ /* 0x001fca000bf05270 */
[----:B------:R-:W0:Y:S04]  /*0d40*/  LDS R5, [R5] ;  /* 0x0000000005057984 */ /* 0x000e280000000800 */
[----:B0-----:R-:W0:Y:S02]  /*0d50*/  SHFL.BFLY PT, R24, R5, 0x10, 0x1f ;  /* 0x0e001f0005187f89 */ /* 0x001e2400000e0000 */
        /* <DEDUP_REMOVED lines=8> */
[----:B------:R-:W1:Y:S02]  /*0de0*/  SHFL.BFLY PT, R28, R27, 0x1, 0x1f ;  /* 0x0c201f001b1c7f89 */ /* 0x000e6400000e0000 */
[----:B-1----:R-:W-:-:S04]  /*0df0*/  FADD.FTZ R5, R27, R28 ;  /* 0x0000001c1b057221 */ /* 0x002fc80000010000 */
        /* <DEDUP_REMOVED lines=17> */
[----:B------:R-:W-:Y:S01]  /*0f10*/  FMUL.FTZ R2, R27, R2 ;  /* 0x000000021b027220 */ /* 0x000fe20000410000 */
[----:B------:R-:W-:Y:S01]  /*0f20*/  LOP3.LUT R27, R29, 0x400, RZ, 0xfc, !PT ;  /* 0x000004001d1b7812 */ /* 0x000fe200078efcff */
[----:B------:R-:W-:Y:S02]  /*0f30*/  FMUL.FTZ R4, R4, R3 ;  /* 0x0000000304047220 */ /* 0x000fe40000410000 */
[----:B0-----:R-:W-:Y:S01]  /*0f40*/  FMUL.FTZ R2, R5, R2 ;  /* 0x0000000205027220 */ /* 0x001fe20000410000 */
[----:B------:R-:W-:Y:S01]  /*0f50*/  ISETP.GE.U32.AND P0, PT, R27, R0, PT ;  /* 0x000000001b00720c */ /* 0x000fe20003f06070 */
[----:B------:R-:W-:-:S05]  /*0f60*/  FMUL.FTZ R3, R5, R4 ;  /* 0x0000000405037220 */ /* 0x000fca0000410000 */
[----:B------:R-:W-:-:S05]  /*0f70*/  F2FP.F16.F32.PACK_AB R3, R3, R2 ;  /* 0x000000020303723e */ /* 0x000fca00000000ff */
[----:B------:R0:W-:Y:S02]  /*0f80*/  STG.E desc[UR6][R22.64], R3 ;  /* 0x0000000316007986 */ /* 0x0001e4000c101906 */
        /* <DEDUP_REMOVED lines=9> */
[----:B------:R-:W-:-:S04]  /*1020*/  ISETP.GE.U32.AND P0, PT, R7, R0, PT ;  /* 0x000000000700720c */ /* 0x000fc80003f06070 */
[----:B------:R-:W-:-:S05]  /*1030*/  F2FP.F16.F32.PACK_AB R3, R3, R6 ;  /* 0x000000060303723e */ /* 0x000fca00000000ff */
[----:B------:R0:W-:Y:S04]  /*1040*/  STG.E desc[UR6][R22.64+0x1000], R3 ;  /* 0x0010000316007986 */ /* 0x0001e8000c101906 */
        /* <DEDUP_REMOVED lines=83> */
.L_x_53:
[----:B------:R-:W-:Y:S05]  /*1580*/  @P0 EXIT ;  /* 0x000000000000094d */ /* 0x000fea0003800000 */
[----:B------:R-:W1:Y:S02]  /*1590*/  LDC.64 R24, c[0x0][0x388] ;  /* 0x0000e200ff187b82 */ /* 0x000e640000000a00 */
[----:B-1----:R-:W-:-:S05]  /*15a0*/  IMAD.WIDE.U32 R24, R29, 0x4, R24 ;  /* 0x000000041d187825 */ /* 0x002fca00078e0018 */
[----:B------:R-:W2:Y:S01]  /*15b0*/  LDG.E.CONSTANT R4, desc[UR6][R24.64] ;  /* 0x0000000618047981 */ /* 0x000ea2000c1e9900 */
[----:B------:R-:W-:-:S04]  /*15c0*/  IMAD.WIDE.U32 R22, R29, 0x4, R22 ;  /* 0x000000041d167825 */ /* 0x000fc800078e0016 */
[----:B--2---:R-:W-:-:S05]  /*15d0*/  HADD2.F32 R27, -RZ, R4.H0_H0 ;  /* 0x20000004ff1b7230 */ /* 0x004fca0000004100 */
[----:B------:R-:W-:Y:S02]  /*15e0*/  FMUL.FTZ R26, R27, R2 ;  /* 0x000000021b1a7220 */ /* 0x000fe40000410000 */
[----:B------:R-:W2:Y:S01]  /*15f0*/  LDG.E R2, desc[UR6][R22.64] ;  /* 0x0000000616027981 */ /* 0x000ea2000c1e1900 */
[----:B------:R-:W-:Y:S01]  /*1600*/  HADD2.F32 R4, -RZ, R4.H1_H1 ;  /* 0x30000004ff047230 */ /* 0x000fe20000004100 */
[----:B------:R-:W-:Y:S01]  /*1610*/  LOP3.LUT R27, R29, 0x400, RZ, 0xfc, !PT ;  /* 0x000004001d1b7812 */ /* 0x000fe200078efcff */
[----:B0-----:R-:W-:-:S03]  /*1620*/  FMUL.FTZ R26, R5, R26 ;  /* 0x0000001a051a7220 */ /* 0x001fc60000410000 */
[----:B------:R-:W-:Y:S01]  /*1630*/  FMUL.FTZ R4, R4, R3 ;  /* 0x0000000304047220 */ /* 0x000fe20000410000 */
[----:B------:R-:W-:-:S03]  /*1640*/  ISETP.GE.U32.AND P0, PT, R27, R0, PT ;  /* 0x000000001b00720c */ /* 0x000fc60003f06070 */
[----:B------:R-:W-:-:S05]  /*1650*/  FMUL.FTZ R3, R5, R4 ;  /* 0x0000000405037220 */ /* 0x000fca0000410000 */
[----:B------:R-:W-:-:S05]  /*1660*/  F2FP.F16.F32.PACK_AB R3, R3, R26 ;  /* 0x0000001a0303723e */ /* 0x000fca00000000ff */
[----:B--2---:R-:W-:-:S05]  /*1670*/  HFMA2 R3, R2, 1, 1, R3 ;  /* 0x3c003c0002037831 */ /* 0x004fca0000000003 */
        /* <DEDUP_REMOVED lines=20> */
[----:B------:R-:W-:Y:S01]  /*17c0*/  FMUL.FTZ R8, R7, R8 ;  /* 0x0000000807087220 */ /* 0x000fe20000410000 */
[----:B------:R-:W-:Y:S01]  /*17d0*/  LOP3.LUT R7, R29, 0xc00, RZ, 0xfc, !PT ;  /* 0x00000c001d077812 */ /* 0x000fe200078efcff */
[----:B------:R-:W-:Y:S02]  /*17e0*/  FMUL.FTZ R4, R4, R9 ;  /* 0x0000000904047220 */ /* 0x000fe40000410000 */
[----:B------:R-:W-:Y:S01]  /*17f0*/  FMUL.FTZ R8, R5, R8 ;  /* 0x0000000805087220 */ /* 0x000fe20000410000 */
[----:B------:R-:W-:Y:S01]  /*1800*/  ISETP.GE.U32.AND P0, PT, R7, R0, PT ;  /* 0x000000000700720c */ /* 0x000fe20003f06070 */
        /* <DEDUP_REMOVED lines=87> */
.L_x_52:
        /* <DEDUP_REMOVED lines=15> */
[----:B------:R-:W-:Y:S01]  /*1e70*/  FMUL.FTZ R4, R4, R3 ;  /* 0x0000000304047220 */ /* 0x000fe20000410000 */
[----:B------:R-:W-:Y:S01]  /*1e80*/  LOP3.LUT R3, R29, 0x400, RZ, 0xfc, !PT ;  /* 0x000004001d037812 */ /* 0x000fe200078efcff */
[----:B0-----:R-:W-:-:S03]  /*1e90*/  FMUL.FTZ R2, R5, R2 ;  /* 0x0000000205027220 */ /* 0x001fc60000410000 */
[----:B------:R-:W-:Y:S01]  /*1ea0*/  ISETP.GE.U32.AND P0, PT, R3, R0, PT ;  /* 0x000000000300720c */ /* 0x000fe20003f06070 */
[----:B------:R-:W-:-:S05]  /*1eb0*/  FMUL.FTZ R3, R5, R4 ;  /* 0x0000000405037220 */ /* 0x000fca0000410000 */
[----:B------:R0:W-:Y:S07]  /*1ec0*/  STG.E.64 desc[UR6][R24.64], R2 ;  /* 0x0000000218007986 */ /* 0x0001ee000c101b06 */
        /* <DEDUP_REMOVED lines=10> */
[----:B------:R0:W-:Y:S07]  /*1f70*/  STG.E.64 desc[UR6][R24.64+0x2000], R6 ;  /* 0x0020000618007986 */ /* 0x0001ee000c101b06 */
[----:B------:R-:W-:Y:S05]  /*1f80*/  @P0 EXIT ;  /* 0x000000000000094d */ /* 0x000fea0003800000 */
[----:B------:R-:W2:Y:S01]  /*1f90*/  LDG.E.CONSTANT R2, desc[UR6][R22.64+0x2000] ;  /* 0x0020000616027981 */ /* 0x000ea2000c1e9900 */
[----:B0-----:R-:W-:-:S04]  /*1fa0*/  LOP3.LUT R7, R29, 0xc00, RZ, 0xfc, !PT ;  /* 0x00000c001d077812 */ /* 0x001fc800078efcff */
        /* <DEDUP_REMOVED lines=73> */
.L_x_54:
[----:B------:R-:W-:Y:S05]  /*2440*/  @P0 EXIT ;  /* 0x000000000000094d */ /* 0x000fea0003800000 */
[----:B------:R-:W1:Y:S02]  /*2450*/  LDC.64 R22, c[0x0][0x388] ;  /* 0x0000e200ff167b82 */ /* 0x000e640000000a00 */
[----:B-1----:R-:W-:-:S05]  /*2460*/  IMAD.WIDE.U32 R22, R29, 0x4, R22 ;  /* 0x000000041d167825 */ /* 0x002fca00078e0016 */
[----:B------:R-:W2:Y:S01]  /*2470*/  LDG.E.CONSTANT R4, desc[UR6][R22.64] ;  /* 0x0000000616047981 */ /* 0x000ea2000c1e9900 */
[----:B------:R-:W-:-:S04]  /*2480*/  IMAD.WIDE.U32 R24, R29, 0x8, R24 ;  /* 0x000000081d187825 */ /* 0x000fc800078e0018 */
[----:B--2---:R-:W-:-:S05]  /*2490*/  HADD2.F32 R27, -RZ, R4.H0_H0 ;  /* 0x20000004ff1b7230 */ /* 0x004fca0000004100 */
[----:B------:R-:W-:Y:S02]  /*24a0*/  FMUL.FTZ R2, R27, R2 ;  /* 0x000000021b027220 */ /* 0x000fe40000410000 */
[----:B------:R-:W0:Y:S01]  /*24b0*/  LDG.E.64 R26, desc[UR6][R24.64] ;  /* 0x00000006181a7981 */ /* 0x000e22000c1e1b00 */
[----:B------:R-:W-:-:S05]  /*24c0*/  HADD2.F32 R4, -RZ, R4.H1_H1 ;  /* 0x30000004ff047230 */ /* 0x000fca0000004100 */
[----:B------:R-:W-:Y:S01]  /*24d0*/  FMUL.FTZ R4, R4, R3 ;  /* 0x0000000304047220 */ /* 0x000fe20000410000 */
[----:B------:R-:W-:-:S04]  /*24e0*/  LOP3.LUT R3, R29, 0x400, RZ, 0xfc, !PT ;  /* 0x000004001d037812 */ /* 0x000fc800078efcff */
[----:B------:R-:W-:Y:S01]  /*24f0*/  ISETP.GE.U32.AND P0, PT, R3, R0, PT ;  /* 0x000000000300720c */ /* 0x000fe20003f06070 */
        /* <DEDUP_REMOVED lines=8> */
[----:B------:R-:W-:Y:S02]  /*2580*/  FMUL.FTZ R27, R27, R6 ;  /* 0x000000061b1b7220 */ /* 0x000fe40000410000 */
[----:B------:R-:W-:Y:S01]  /*2590*/  FMUL.FTZ R4, R4, R7 ;  /* 0x0000000704047220 */ /* 0x000fe20000410000 */
[----:B------:R-:W-:Y:S01]  /*25a0*/  LOP3.LUT R7, R29, 0x800, RZ, 0xfc, !PT ;  /* 0x000008001d077812 */ /* 0x000fe200078efcff */
[C---:B--2---:R-:W-:Y:S02]  /*25b0*/  FFMA.FTZ R2, R5.reuse, R27, R2 ;  /* 0x0000001b05027223 */ /* 0x044fe40000010002 */
[----:B------:R-:W-:Y:S01]  /*25c0*/  FFMA.FTZ R3, R5, R4, R3 ;  /* 0x0000000405037223 */ /* 0x000fe20000010003 */
[----:B------:R-:W-:-:S04]  /*25d0*/  ISETP.GE.U32.AND P0, PT, R7, R0, PT ;  /* 0x000000000700720c */ /* 0x000fc80003f06070 */
[----:B------:R0:W-:Y:S09]  /*25e0*/  STG.E.64 desc[UR6][R24.64+0x2000], R2 ;  /* 0x0020000218007986 */ /* 0x0001f2000c101b06 */
        /* <DEDUP_REMOVED lines=83> */
.L_x_55:
        /* <DEDUP_REMOVED lines=14> */
.L_x_117:


//--------------------- .text._Z15rms_norm_kernelILi8EEvPKvPK6__halfPvffiibbb --------------------------
	.section	.text._Z15rms_norm_kernelILi8EEvPKvPK6__halfPvffiibbb,"ax",@progbits
	.align	128
        .global         _Z15rms_norm_kernelILi8EEvPKvPK6__halfPvffiibbb
        .type           _Z15rms_norm_kernelILi8EEvPKvPK6__halfPvffiibbb,@function
        .size           _Z15rms_norm_kernelILi8EEvPKvPK6__halfPvffiibbb,(.L_x_118 - _Z15rms_norm_kernelILi8EEvPKvPK6__halfPvffiibbb)
        .other          _Z15rms_norm_kernelILi8EEvPKvPK6__halfPvffiibbb,@"STO_CUDA_ENTRY STV_DEFAULT"
_Z15rms_norm_kernelILi8EEvPKvPK6__halfPvffiibbb:
.text._Z15rms_norm_kernelILi8EEvPKvPK6__halfPvffiibbb:
        /* <DEDUP_REMOVED lines=116> */
.L_x_57:
        /* <DEDUP_REMOVED lines=55> */
.L_x_58:
[----:B------:R-:W-:Y:S05]  /*0ab0*/  BSYNC.RECONVERGENT B0 ;  /* 0x0000000000007941 */ /* 0x000fea0003800200 */
.L_x_56:
        /* <DEDUP_REMOVED lines=9> */
[----:B0-----:R-:W-:Y:S01]  /*0b50*/  FADD.FTZ R23, R22, R23 ;  /* 0x0000001716177221 */ /* 0x001fe20000010000 */
[----:B------:R-:W-:-:S04]  /*0b60*/  LEA R22, R21, UR4, 0x2 ;  /* 0x0000000415167c11 */ /* 0x000fc8000f8e10ff */
[----:B------:R-:W0:Y:S02]  /*0b70*/  SHFL.BFLY PT, R24, R23, 0x4, 0x1f ;  /* 0x0c801f0017187f89 */ /* 0x000e2400000e0000 */
        /* <DEDUP_REMOVED lines=35> */
[C---:B------:R-:W-:Y:S01]  /*0db0*/  LOP3.LUT R20, R0.reuse, 0x400, RZ, 0xfc, !PT ;  /* 0x0000040000147812 */ /* 0x040fe200078efcff */
[----:B------:R-:W-:-:S03]  /*0dc0*/  IMAD.WIDE.U32 R24, R0, 0x4, R24 ;  /* 0x0000000400187825 */ /* 0x000fc600078e0018 */
[----:B------:R-:W-:Y:S01]  /*0dd0*/  ISETP.GE.U32.AND P0, PT, R20, R19, PT ;  /* 0x000000131400720c */ /* 0x000fe20003f06070 */
[--C-:B--2---:R-:W-:Y:S02]  /*0de0*/  HADD2.F32 R27, -RZ, R18.reuse.H0_H0 ;  /* 0x20000012ff1b7230 */ /* 0x104fe40000004100 */
[----:B------:R-:W-:-:S03]  /*0df0*/  HADD2.F32 R18, -RZ, R18.H1_H1 ;  /* 0x30000012ff127230 */ /* 0x000fc60000004100 */
[----:B------:R-:W-:Y:S02]  /*0e00*/  FMUL.FTZ R2, R27, R2 ;  /* 0x000000021b027220 */ /* 0x000fe40000410000 */
[----:B------:R-:W-:Y:S02]  /*0e10*/  FMUL.FTZ R18, R18, R3 ;  /* 0x0000000312127220 */ /* 0x000fe40000410000 */
[C---:B0-----:R-:W-:Y:S02]  /*0e20*/  FMUL.FTZ R2, R21.reuse, R2 ;  /* 0x0000000215027220 */ /* 0x041fe40000410000 */
        /* <DEDUP_REMOVED lines=86> */
.L_x_60:
[----:B------:R-:W-:Y:S05]  /*1390*/  @P0 EXIT ;  /* 0x000000000000094d */ /* 0x000fea0003800000 */
[----:B------:R-:W1:Y:S02]  /*13a0*/  LDC.64 R22, c[0x0][0x388] ;  /* 0x0000e200ff167b82 */ /* 0x000e640000000a00 */
[----:B-1----:R-:W-:-:S05]  /*13b0*/  IMAD.WIDE.U32 R22, R0, 0x4, R22 ;  /* 0x0000000400167825 */ /* 0x002fca00078e0016 */
[----:B------:R-:W2:Y:S01]  /*13c0*/  LDG.E.CONSTANT R20, desc[UR6][R22.64] ;  /* 0x0000000616147981 */ /* 0x000ea2000c1e9900 */
[----:B------:R-:W-:-:S05]  /*13d0*/  IMAD.WIDE.U32 R24, R0, 0x4, R24 ;  /* 0x0000000400187825 */ /* 0x000fca00078e0018 */
        /* <DEDUP_REMOVED lines=10> */
[----:B------:R-:W-:-:S04]  /*1480*/  ISETP.GE.U32.AND P0, PT, R2, R19, PT ;  /* 0x000000130200720c */ /* 0x000fc80003f06070 */
[----:B------:R0:W-:Y:S09]  /*1490*/  STG.E desc[UR6][R24.64], R3 ;  /* 0x0000000318007986 */ /* 0x0001f2000c101906 */
        /* <DEDUP_REMOVED lines=97> */
.L_x_59:
        /* <DEDUP_REMOVED lines=20> */
[----:B------:R0:W-:Y:S01]  /*1bf0*/  STG.E.64 desc[UR6][R24.64], R2 ;  /* 0x0000000218007986 */ /* 0x0001e2000c101b06 */
        /* <DEDUP_REMOVED lines=76> */
.L_x_61:
[----:B------:R-:W-:Y:S05]  /*20c0*/  @P0 EXIT ;  /* 0x000000000000094d */ /* 0x000fea0003800000 */
[----:B------:R-:W1:Y:S01]  /*20d0*/  LDC.64 R22, c[0x0][0x388] ;  /* 0x0000e200ff167b82 */ /* 0x000e620000000a00 */
[----:B------:R-:W-:-:S05]  /*20e0*/  IMAD.WIDE.U32 R24, R0, 0x8, R24 ;  /* 0x0000000800187825 */ /* 0x000fca00078e0018 */
        /* <DEDUP_REMOVED lines=21> */
[----:B------:R-:W-:Y:S01]  /*2240*/  ISETP.GE.U32.AND P0, PT, R16, R19, PT ;  /* 0x000000131000720c */ /* 0x000fe20003f06070 */
[----:B------:R-:W-:-:S05]  /*2250*/  FFMA.FTZ R3, R21, R18, R3 ;  /* 0x0000001215037223 */ /* 0x000fca0000010003 */
[----:B------:R0:W-:Y:S07]  /*2260*/  STG.E.64 desc[UR6][R24.64+0x2000], R2 ;  /* 0x0020000218007986 */ /* 0x0001ee000c101b06 */
        /* <DEDUP_REMOVED lines=71> */
.L_x_62:
        /* <DEDUP_REMOVED lines=10> */
.L_x_118:


//--------------------- .text._Z15rms_norm_kernelILi7EEvPKvPK6__halfPvffiibbb --------------------------
	.section	.text._Z15rms_norm_kernelILi7EEvPKvPK6__halfPvffiibbb,"ax",@progbits
	.align	128
        .global         _Z15rms_norm_kernelILi7EEvPKvPK6__halfPvffiibbb
        .type           _Z15rms_norm_kernelILi7EEvPKvPK6__halfPvffiibbb,@function
        .size           _Z15rms_norm_kernelILi7EEvPKvPK6__halfPvffiibbb,(.L_x_119 - _Z15rms_norm_kernelILi7EEvPKvPK6__halfPvffiibbb)
        .other          _Z15rms_norm_kernelILi7EEvPKvPK6__halfPvffiibbb,@"STO_CUDA_ENTRY STV_DEFAULT"
_Z15rms_norm_kernelILi7EEvPKvPK6__halfPvffiibbb:
.text._Z15rms_norm_kernelILi7EEvPKvPK6__halfPvffiibbb:
        /* <DEDUP_REMOVED lines=104> */
.L_x_64:
        /* <DEDUP_REMOVED lines=49> */
.L_x_65:
[----:B------:R-:W-:Y:S05]  /*0990*/  BSYNC.RECONVERGENT B0 ;  /* 0x0000000000007941 */ /* 0x000fea0003800200 */
.L_x_63:
        /* <DEDUP_REMOVED lines=33> */
[----:B0-----:R-:W-:-:S04]  /*0bb0*/  FFMA.FTZ R23, R23, R27, R26 ;  /* 0x0000001b17177223 */ /* 0x001fc8000001001a */
[----:B------:R0:W1:Y:S01]  /*0bc0*/  MUFU.RSQ R19, R23 ;  /* 0x0000001700137308 */ /* 0x0000620000001400 */
[----:B------:R-:W-:Y:S05]  /*0bd0*/  BRA.U UP0, `(.L_x_66) ;  /* 0x0000000d00047547 */ /* 0x000fea000b800000 */
[----:B------:R-:W2:Y:S01]  /*0be0*/  LDCU.U8 UR4, c[0x0][0x3a8] ;  /* 0x00007500ff0477ac */ /* 0x000ea20008000000 */
[----:B0-----:R-:W0:Y:S01]  /*0bf0*/  LDC.64 R22, c[0x0][0x390] ;  /* 0x0000e400ff167b82 */ /* 0x001e220000000a00 */
[----:B------:R-:W-:Y:S01]  /*0c00*/  IMAD R21, R20, UR8, RZ ;  /* 0x0000000814157c24 */ /* 0x000fe2000f8e02ff */
[----:B--2---:R-:W-:-:S04]  /*0c10*/  UPRMT UR4, UR4, 0x8880, URZ ;  /* 0x0000888004047896 */ /* 0x004fc800080000ff */
[----:B------:R-:W-:Y:S01]  /*0c20*/  UISETP.NE.AND UP0, UPT, UR4, URZ, UPT ;  /* 0x000000ff0400728c */ /* 0x000fe2000bf05270 */
[----:B0-----:R-:W-:-:S08]  /*0c30*/  IMAD.WIDE R20, R21, 0x2, R22 ;  /* 0x0000000215147825 */ /* 0x001fd000078e0216 */
[----:B------:R-:W-:Y:S05]  /*0c40*/  BRA.U UP0, `(.L_x_67) ;  /* 0x0000000500587547 */ /* 0x000fea000b800000 */
[----:B------:R-:W-:Y:S05]  /*0c50*/  @P0 EXIT ;  /* 0x000000000000094d */ /* 0x000fea0003800000 */
[----:B------:R-:W0:Y:S02]  /*0c60*/  LDC.64 R22, c[0x0][0x388] ;  /* 0x0000e200ff167b82 */ /* 0x000e240000000a00 */
[----:B0-----:R-:W-:-:S05]  /*0c70*/  IMAD.WIDE.U32 R22, R17, 0x4, R22 ;  /* 0x0000000411167825 */ /* 0x001fca00078e0016 */
[----:B------:R-:W2:Y:S01]  /*0c80*/  LDG.E.CONSTANT R16, desc[UR6][R22.64] ;  /* 0x0000000616107981 */ /* 0x000ea2000c1e9900 */
[----:B------:R-:W-:-:S04]  /*0c90*/  IMAD.WIDE.U32 R20, R17, 0x4, R20 ;  /* 0x0000000411147825 */ /* 0x000fc800078e0014 */
[--C-:B--2---:R-:W-:Y:S02]  /*0ca0*/  HADD2.F32 R25, -RZ, R16.reuse.H0_H0 ;  /* 0x20000010ff197230 */ /* 0x104fe40000004100 */
[----:B------:R-:W-:-:S03]  /*0cb0*/  HADD2.F32 R16, -RZ, R16.H1_H1 ;  /* 0x30000010ff107230 */ /* 0x000fc60000004100 */
[----:B------:R-:W-:Y:S01]  /*0cc0*/  FMUL.FTZ R2, R25, R2 ;  /* 0x0000000219027220 */ /* 0x000fe20000410000 */
[----:B------:R-:W-:Y:S01]  /*0cd0*/  LOP3.LUT R25, R17, 0x400, RZ, 0xfc, !PT ;  /* 0x0000040011197812 */ /* 0x000fe200078efcff */
[----:B------:R-:W-:Y:S02]  /*0ce0*/  FMUL.FTZ R16, R16, R3 ;  /* 0x0000000310107220 */ /* 0x000fe40000410000 */
[----:B-1----:R-:W-:Y:S01]  /*0cf0*/  FMUL.FTZ R2, R19, R2 ;  /* 0x0000000213027220 */ /* 0x002fe20000410000 */
        /* <DEDUP_REMOVED lines=75> */
.L_x_67:
[----:B------:R-:W-:Y:S05]  /*11b0*/  @P0 EXIT ;  /* 0x000000000000094d */ /* 0x000fea0003800000 */
[----:B------:R-:W0:Y:S01]  /*11c0*/  LDC.64 R22, c[0x0][0x388] ;  /* 0x0000e200ff167b82 */ /* 0x000e220000000a00 */
[----:B------:R-:W-:-:S05]  /*11d0*/  IMAD.WIDE.U32 R20, R17, 0x4, R20 ;  /* 0x0000000411147825 */ /* 0x000fca00078e0014 */
[----:B------:R-:W2:Y:S01]  /*11e0*/  LDG.E R16, desc[UR6][R20.64] ;  /* 0x0000000614107981 */ /* 0x000ea2000c1e1900 */
[----:B0-----:R-:W-:-:S05]  /*11f0*/  IMAD.WIDE.U32 R22, R17, 0x4, R22 ;  /* 0x0000000411167825 */ /* 0x001fca00078e0016 */
[----:B------:R-:W3:Y:S02]  /*1200*/  LDG.E.CONSTANT R18, desc[UR6][R22.64] ;  /* 0x0000000616127981 */ /* 0x000ee4000c1e9900 */
[--C-:B---3--:R-:W-:Y:S02]  /*1210*/  HADD2.F32 R25, -RZ, R18.reuse.H0_H0 ;  /* 0x20000012ff197230 */ /* 0x108fe40000004100 */
[----:B------:R-:W-:-:S03]  /*1220*/  HADD2.F32 R18, -RZ, R18.H1_H1 ;  /* 0x30000012ff127230 */ /* 0x000fc60000004100 */
[----:B------:R-:W-:Y:S02]  /*1230*/  FMUL.FTZ R2, R25, R2 ;  /* 0x0000000219027220 */ /* 0x000fe40000410000 */
[----:B------:R-:W-:Y:S01]  /*1240*/  FMUL.FTZ R18, R18, R3 ;  /* 0x0000000312127220 */ /* 0x000fe20000410000 */
[----:B------:R-:W-:Y:S01]  /*1250*/  LOP3.LUT R25, R17, 0x400, RZ, 0xfc, !PT ;  /* 0x0000040011197812 */ /* 0x000fe200078efcff */
[C---:B-1----:R-:W-:Y:S02]  /*1260*/  FMUL.FTZ R2, R19.reuse, R2 ;  /* 0x0000000213027220 */ /* 0x042fe40000410000 */
[----:B------:R-:W-:Y:S01]  /*1270*/  FMUL.FTZ R3, R19, R18 ;  /* 0x0000001213037220 */ /* 0x000fe20000410000 */
[----:B------:R-:W-:-:S04]  /*1280*/  ISETP.GE.U32.AND P0, PT, R25, R0, PT ;  /* 0x000000001900720c */ /* 0x000fc80003f06070 */
        /* <DEDUP_REMOVED lines=86> */
.L_x_66:
        /* <DEDUP_REMOVED lines=18> */
[C---:B-1----:R-:W-:Y:S02]  /*1910*/  FMUL.FTZ R2, R19.reuse, R2 ;  /* 0x0000000213027220 */ /* 0x042fe40000410000 */
        /* <DEDUP_REMOVED lines=58> */
[----:B------:R-:W4:Y:S02]  /*1cc0*/  LDG.E.CONSTANT R20, desc[UR6][R20.64+0x6000] ;  /* 0x0060000614147981 */ /* 0x000f24000c1e9900 */
[--C-:B----4-:R-:W-:Y:S02]  /*1cd0*/  HADD2.F32 R3, -RZ, R20.reuse.H0_H0 ;  /* 0x20000014ff037230 */ /* 0x110fe40000004100 */
[----:B------:R-:W-:-:S03]  /*1ce0*/  HADD2.F32 R0, -RZ, R20.H1_H1 ;  /* 0x30000014ff007230 */ /* 0x000fc60000004100 */
[----:B------:R-:W-:Y:S02]  /*1cf0*/  FMUL.FTZ R14, R3, R14 ;  /* 0x0000000e030e7220 */ /* 0x000fe40000410000 */
[----:B------:R-:W-:Y:S02]  /*1d00*/  FMUL.FTZ R0, R0, R15 ;  /* 0x0000000f00007220 */ /* 0x000fe40000410000 */
[C---:B------:R-:W-:Y:S02]  /*1d10*/  FMUL.FTZ R14, R19.reuse, R14 ;  /* 0x0000000e130e7220 */ /* 0x040fe40000410000 */
[----:B------:R-:W-:-:S05]  /*1d20*/  FMUL.FTZ R15, R19, R0 ;  /* 0x00000000130f7220 */ /* 0x000fca0000410000 */
[----:B------:R-:W-:Y:S01]  /*1d30*/  STG.E.64 desc[UR6][R22.64+0xc000], R14 ;  /* 0x00c0000e16007986 */ /* 0x000fe2000c101b06 */
[----:B------:R-:W-:Y:S05]  /*1d40*/  EXIT ;  /* 0x000000000000794d */ /* 0x000fea0003800000 */
.L_x_68:
[----:B------:R-:W-:Y:S05]  /*1d50*/  @P0 EXIT ;  /* 0x000000000000094d */ /* 0x000fea0003800000 */
[----:B------:R-:W0:Y:S01]  /*1d60*/  LDC.64 R20, c[0x0][0x388] ;  /* 0x0000e200ff147b82 */ /* 0x000e220000000a00 */
[----:B------:R-:W-:-:S05]  /*1d70*/  IMAD.WIDE.U32 R22, R17, 0x8, R22 ;  /* 0x0000000811167825 */ /* 0x000fca00078e0016 */
[----:B------:R-:W1:Y:S01]  /*1d80*/  LDG.E.64 R24, desc[UR6][R22.64] ;  /* 0x0000000616187981 */ /* 0x000e62000c1e1b00 */
[----:B0-----:R-:W-:-:S05]  /*1d90*/  IMAD.WIDE.U32 R20, R17, 0x4, R20 ;  /* 0x0000000411147825 */ /* 0x001fca00078e0014 */
[----:B------:R-:W2:Y:S01]  /*1da0*/  LDG.E.CONSTANT R16, desc[UR6][R20.64] ;  /* 0x0000000614107981 */ /* 0x000ea2000c1e9900 */
[----:B------:R-:W-:-:S04]  /*1db0*/  LOP3.LUT R29, R17, 0x400, RZ, 0xfc, !PT ;  /* 0x00000400111d7812 */ /* 0x000fc800078efcff */
[----:B------:R-:W-:Y:S01]  /*1dc0*/  ISETP.GE.U32.AND P0, PT, R29, R0, PT ;  /* 0x000000001d00720c */ /* 0x000fe20003f06070 */
[--C-:B--2---:R-:W-:Y:S02]  /*1dd0*/  HADD2.F32 R27, -RZ, R16.reuse.H0_H0 ;  /* 0x20000010ff1b7230 */ /* 0x104fe40000004100 */
[----:B------:R-:W-:-:S03]  /*1de0*/  HADD2.F32 R16, -RZ, R16.H1_H1 ;  /* 0x30000010ff107230 */ /* 0x000fc60000004100 */
[----:B------:R-:W-:Y:S02]  /*1df0*/  FMUL.FTZ R27, R27, R2 ;  /* 0x000000021b1b7220 */ /* 0x000fe40000410000 */
[----:B------:R-:W-:Y:S02]  /*1e00*/  FMUL.FTZ R16, R16, R3 ;  /* 0x0000000310107220 */ /* 0x000fe40000410000 */
[C---:B-1----:R-:W-:Y:S02]  /*1e10*/  FFMA.FTZ R24, R19.reuse, R27, R24 ;  /* 0x0000001b13187223 */ /* 0x042fe40000010018 */
[----:B------:R-:W-:-:S05]  /*1e20*/  FFMA.FTZ R25, R19, R16, R25 ;  /* 0x0000001013197223 */ /* 0x000fca0000010019 */
[----:B------:R0:W-:Y:S01]  /*1e30*/  STG.E.64 desc[UR6][R22.64], R24 ;  /* 0x0000001816007986 */ /* 0x0001e2000c101b06 */
[----:B------:R-:W-:Y:S05]  /*1e40*/  @P0 EXIT ;  /* 0x000000000000094d */ /* 0x000fea0003800000 */
[----:B------:R-:W0:Y:S04]  /*1e50*/  LDG.E.CONSTANT R16, desc[UR6][R20.64+0x1000] ;  /* 0x0010000614107981 */ /* 0x000e28000c1e9900 */
[----:B------:R-:W2:Y:S01]  /*1e60*/  LDG.E.64 R2, desc[UR6][R22.64+0x2000] ;  /* 0x0020000616027981 */ /* 0x000ea2000c1e1b00 */
[----:B------:R-:W-:-:S04]  /*1e70*/  LOP3.LUT R27, R17, 0x800, RZ, 0xfc, !PT ;  /* 0x00000800111b7812 */ /* 0x000fc800078efcff */
[----:B------:R-:W-:Y:S01]  /*1e80*/  ISETP.GE.U32.AND P0, PT, R27, R0, PT ;  /* 0x000000001b00720c */ /* 0x000fe20003f06070 */
[--C-:B0-----:R-:W-:Y:S02]  /*1e90*/  HADD2.F32 R25, -RZ, R16.reuse.H0_H0 ;  /* 0x20000010ff197230 */ /* 0x101fe40000004100 */
[----:B------:R-:W-:-:S03]  /*1ea0*/  HADD2.F32 R16, -RZ, R16.H1_H1 ;  /* 0x30000010ff107230 */ /* 0x000fc60000004100 */
[----:B------:R-:W-:Y:S02]  /*1eb0*/  FMUL.FTZ R25, R25, R4 ;  /* 0x0000000419197220 */ /* 0x000fe40000410000 */
[----:B------:R-:W-:Y:S02]  /*1ec0*/  FMUL.FTZ R16, R16, R5 ;  /* 0x0000000510107220 */ /* 0x000fe40000410000 */
[C---:B--2---:R-:W-:Y:S02]  /*1ed0*/  FFMA.FTZ R2, R19.reuse, R25, R2 ;  /* 0x0000001913027223 */ /* 0x044fe40000010002 */
        /* <DEDUP_REMOVED lines=61> */
.L_x_69:
        /* <DEDUP_REMOVED lines=13> */
.L_x_119:


//--------------------- .text._Z15rms_norm_kernelILi6EEvPKvPK6__halfPvffiibbb --------------------------
	.section	.text._Z15rms_norm_kernelILi6EEvPKvPK6__halfPvffiibbb,"ax",@progbits
	.align	128
        .global         _Z15rms_norm_kernelILi6EEvPKvPK6__halfPvffiibbb
        .type           _Z15rms_norm_kernelILi6EEvPKvPK6__halfPvffiibbb,@function
        .size           _Z15rms_norm_kernelILi6EEvPKvPK6__halfPvffiibbb,(.L_x_120 - _Z15rms_norm_kernelILi6EEvPKvPK6__halfPvffiibbb)
        .other          _Z15rms_norm_kernelILi6EEvPKvPK6__halfPvffiibbb,@"STO_CUDA_ENTRY STV_DEFAULT"
_Z15rms_norm_kernelILi6EEvPKvPK6__halfPvffiibbb:
.text._Z15rms_norm_kernelILi6EEvPKvPK6__halfPvffiibbb:
        /* <DEDUP_REMOVED lines=92> */
.L_x_71:
        /* <DEDUP_REMOVED lines=43> */
.L_x_72:
[----:B------:R-:W-:Y:S05]  /*0870*/  BSYNC.RECONVERGENT B0 ;  /* 0x0000000000007941 */ /* 0x000fea0003800200 */
.L_x_70:
        /* <DEDUP_REMOVED lines=117> */
.L_x_74:
[----:B------:R-:W-:Y:S05]  /*0fd0*/  @P0 EXIT ;  /* 0x000000000000094d */ /* 0x000fea0003800000 */
[----:B------:R-:W1:Y:S01]  /*0fe0*/  LDC.64 R20, c[0x0][0x388] ;  /* 0x0000e200ff147b82 */ /* 0x000e620000000a00 */
[----:B------:R-:W-:-:S05]  /*0ff0*/  IMAD.WIDE.U32 R18, R15, 0x4, R18 ;  /* 0x000000040f127825 */ /* 0x000fca00078e0012 */
[----:B------:R-:W2:Y:S01]  /*1000*/  LDG.E R14, desc[UR6][R18.64] ;  /* 0x00000006120e7981 */ /* 0x000ea2000c1e1900 */
[----:B-1----:R-:W-:-:S05]  /*1010*/  IMAD.WIDE.U32 R20, R15, 0x4, R20 ;  /* 0x000000040f147825 */ /* 0x002fca00078e0014 */
[----:B------:R-:W3:Y:S02]  /*1020*/  LDG.E.CONSTANT R16, desc[UR6][R20.64] ;  /* 0x0000000614107981 */ /* 0x000ee4000c1e9900 */
[--C-:B---3--:R-:W-:Y:S02]  /*1030*/  HADD2.F32 R23, -RZ, R16.reuse.H0_H0 ;  /* 0x20000010ff177230 */ /* 0x108fe40000004100 */
[----:B------:R-:W-:-:S03]  /*1040*/  HADD2.F32 R16, -RZ, R16.H1_H1 ;  /* 0x30000010ff107230 */ /* 0x000fc60000004100 */
[----:B------:R-:W-:Y:S02]  /*1050*/  FMUL.FTZ R2, R23, R2 ;  /* 0x0000000217027220 */ /* 0x000fe40000410000 */
[----:B------:R-:W-:Y:S01]  /*1060*/  FMUL.FTZ R16, R16, R3 ;  /* 0x0000000310107220 */ /* 0x000fe20000410000 */
[----:B------:R-:W-:Y:S01]  /*1070*/  LOP3.LUT R23, R15, 0x400, RZ, 0xfc, !PT ;  /* 0x000004000f177812 */ /* 0x000fe200078efcff */
[C---:B0-----:R-:W-:Y:S02]  /*1080*/  FMUL.FTZ R2, R17.reuse, R2 ;  /* 0x0000000211027220 */ /* 0x041fe40000410000 */
        /* <DEDUP_REMOVED lines=74> */
.L_x_73:
        /* <DEDUP_REMOVED lines=75> */
.L_x_75:
[----:B------:R-:W-:Y:S05]  /*19e0*/  @P0 EXIT ;  /* 0x000000000000094d */ /* 0x000fea0003800000 */
[----:B------:R-:W1:Y:S01]  /*19f0*/  LDC.64 R18, c[0x0][0x388] ;  /* 0x0000e200ff127b82 */ /* 0x000e620000000a00 */
[----:B------:R-:W-:-:S05]  /*1a00*/  IMAD.WIDE.U32 R20, R15, 0x8, R20 ;  /* 0x000000080f147825 */ /* 0x000fca00078e0014 */
[----:B------:R-:W0:Y:S01]  /*1a10*/  LDG.E.64 R22, desc[UR6][R20.64] ;  /* 0x0000000614167981 */ /* 0x000e22000c1e1b00 */
[----:B-1----:R-:W-:-:S05]  /*1a20*/  IMAD.WIDE.U32 R18, R15, 0x4, R18 ;  /* 0x000000040f127825 */ /* 0x002fca00078e0012 */
[----:B------:R-:W2:Y:S01]  /*1a30*/  LDG.E.CONSTANT R14, desc[UR6][R18.64] ;  /* 0x00000006120e7981 */ /* 0x000ea2000c1e9900 */
[----:B------:R-:W-:-:S04]  /*1a40*/  LOP3.LUT R27, R15, 0x400, RZ, 0xfc, !PT ;  /* 0x000004000f1b7812 */ /* 0x000fc800078efcff */
[----:B------:R-:W-:Y:S01]  /*1a50*/  ISETP.GE.U32.AND P0, PT, R27, R0, PT ;  /* 0x000000001b00720c */ /* 0x000fe20003f06070 */
[--C-:B--2---:R-:W-:Y:S02]  /*1a60*/  HADD2.F32 R25, -RZ, R14.reuse.H0_H0 ;  /* 0x2000000eff197230 */ /* 0x104fe40000004100 */
[----:B------:R-:W-:-:S03]  /*1a70*/  HADD2.F32 R14, -RZ, R14.H1_H1 ;  /* 0x3000000eff0e7230 */ /* 0x000fc60000004100 */
[----:B------:R-:W-:Y:S02]  /*1a80*/  FMUL.FTZ R25, R25, R2 ;  /* 0x0000000219197220 */ /* 0x000fe40000410000 */
[----:B------:R-:W-:Y:S02]  /*1a90*/  FMUL.FTZ R14, R14, R3 ;  /* 0x000000030e0e7220 */ /* 0x000fe40000410000 */
[C---:B0-----:R-:W-:Y:S02]  /*1aa0*/  FFMA.FTZ R22, R17.reuse, R25, R22 ;  /* 0x0000001911167223 */ /* 0x041fe40000010016 */
        /* <DEDUP_REMOVED lines=61> */
.L_x_76:
        /* <DEDUP_REMOVED lines=16> */
.L_x_120:


//--------------------- .text._Z15rms_norm_kernelILi5EEvPKvPK6__halfPvffiibbb --------------------------
	.section	.text._Z15rms_norm_kernelILi5EEvPKvPK6__halfPvffiibbb,"ax",@progbits
	.align	128
        .global         _Z15rms_norm_kernelILi5EEvPKvPK6__halfPvffiibbb
        .type           _Z15rms_norm_kernelILi5EEvPKvPK6__halfPvffiibbb,@function
        .size           _Z15rms_norm_kernelILi5EEvPKvPK6__halfPvffiibbb,(.L_x_121 - _Z15rms_norm_kernelILi5EEvPKvPK6__halfPvffiibbb)
        .other          _Z15rms_norm_kernelILi5EEvPKvPK6__halfPvffiibbb,@"STO_CUDA_ENTRY STV_DEFAULT"
_Z15rms_norm_kernelILi5EEvPKvPK6__halfPvffiibbb:
.text._Z15rms_norm_kernelILi5EEvPKvPK6__halfPvffiibbb:
        /* <DEDUP_REMOVED lines=80> */
.L_x_78:
        /* <DEDUP_REMOVED lines=37> */
.L_x_79:
[----:B------:R-:W-:Y:S05]  /*0750*/  BSYNC.RECONVERGENT B0 ;  /* 0x0000000000007941 */ /* 0x000fea0003800200 */
.L_x_77:
        /* <DEDUP_REMOVED lines=105> */
.L_x_81:
        /* <DEDUP_REMOVED lines=72> */
.L_x_80:
        /* <DEDUP_REMOVED lines=64> */
.L_x_82:
        /* <DEDUP_REMOVED lines=62> */
.L_x_83:
        /* <DEDUP_REMOVED lines=11> */
.L_x_121:


//--------------------- .text._Z15rms_norm_kernelILi4EEvPKvPK6__halfPvffiibbb --------------------------
	.section	.text._Z15rms_norm_kernelILi4EEvPKvPK6__halfPvffiibbb,"ax",@progbits
	.align	128
        .global         _Z15rms_norm_kernelILi4EEvPKvPK6__halfPvffiibbb
        .type           _Z15rms_norm_kernelILi4EEvPKvPK6__halfPvffiibbb,@function
        .size           _Z15rms_norm_kernelILi4EEvPKvPK6__halfPvffiibbb,(.L_x_122 - _Z15rms_norm_kernelILi4EEvPKvPK6__halfPvffiibbb)
        .other          _Z15rms_norm_kernelILi4EEvPKvPK6__halfPvffiibbb,@"STO_CUDA_ENTRY STV_DEFAULT"
_Z15rms_norm_kernelILi4EEvPKvPK6__halfPvffiibbb:
.text._Z15rms_norm_kernelILi4EEvPKvPK6__halfPvffiibbb:
        /* <DEDUP_REMOVED lines=68> */
.L_x_85:
        /* <DEDUP_REMOVED lines=31> */
.L_x_86:
[----:B------:R-:W-:Y:S05]  /*0630*/  BSYNC.RECONVERGENT B0 ;  /* 0x0000000000007941 */ /* 0x000fea0003800200 */
.L_x_84:
        /* <DEDUP_REMOVED lines=93> */
.L_x_88:
        /* <DEDUP_REMOVED lines=58> */
.L_x_87:
        /* <DEDUP_REMOVED lines=53> */
.L_x_89:
        /* <DEDUP_REMOVED lines=50> */
.L_x_90:
        /* <DEDUP_REMOVED lines=14> */
.L_x_122:


//--------------------- .text._Z15rms_norm_kernelILi3EEvPKvPK6__halfPvffiibbb --------------------------
	.section	.text._Z15rms_norm_kernelILi3EEvPKvPK6__halfPvffiibbb,"ax",@progbits
	.align	128
        .global         _Z15rms_norm_kernelILi3EEvPKvPK6__halfPvffiibbb
        .type           _Z15rms_norm_kernelILi3EEvPKvPK6__halfPvffiibbb,@function
        .size           _Z15rms_norm_kernelILi3EEvPKvPK6__halfPvffiibbb,(.L_x_123 - _Z15rms_norm_kernelILi3EEvPKvPK6__halfPvffiibbb)
        .other          _Z15rms_norm_kernelILi3EEvPKvPK6__halfPvffiibbb,@"STO_CUDA_ENTRY STV_DEFAULT"
_Z15rms_norm_kernelILi3EEvPKvPK6__halfPvffiibbb:
.text._Z15rms_norm_kernelILi3EEvPKvPK6__halfPvffiibbb:
        /* <DEDUP_REMOVED lines=56> */
.L_x_92:
        /* <DEDUP_REMOVED lines=25> */
.L_x_93:
[----:B------:R-:W-:Y:S05]  /*0510*/  BSYNC.RECONVERGENT B0 ;  /* 0x0000000000007941 */ /* 0x000fea0003800200 */
.L_x_91:
        /* <DEDUP_REMOVED lines=81> */
.L_x_95:
        /* <DEDUP_REMOVED lines=44> */
.L_x_94:
        /* <DEDUP_REMOVED lines=42> */
.L_x_96:
        /* <DEDUP_REMOVED lines=38> */
.L_x_97:
        /* <DEDUP_REMOVED lines=9> */
.L_x_123:


//--------------------- .text._Z15rms_norm_kernelILi2EEvPKvPK6__halfPvffiibbb --------------------------
	.section	.text._Z15rms_norm_kernelILi2EEvPKvPK6__halfPvffiibbb,"ax",@progbits
	.align	128
        .global         _Z15rms_norm_kernelILi2EEvPKvPK6__halfPvffiibbb
        .type           _Z15rms_norm_kernelILi2EEvPKvPK6__halfPvffiibbb,@function
        .size           _Z15rms_norm_kernelILi2EEvPKvPK6__halfPvffiibbb,(.L_x_124 - _Z15rms_norm_kernelILi2EEvPKvPK6__halfPvffiibbb)
        .other          _Z15rms_norm_kernelILi2EEvPKvPK6__halfPvffiibbb,@"STO_CUDA_ENTRY STV_DEFAULT"
_Z15rms_norm_kernelILi2EEvPKvPK6__halfPvffiibbb:
.text._Z15rms_norm_kernelILi2EEvPKvPK6__halfPvffiibbb:
        /* <DEDUP_REMOVED lines=44> */
.L_x_99:
        /* <DEDUP_REMOVED lines=9> */
[----:B0-----:R-:W-:Y:S01]  /*0350*/  IMAD.WIDE R2, R11, 0x4, R2 ;  /* 0x000000040b027825 */ /* 0x001fe200078e0202 */
[----:B------:R-:W-:-:S04]  /*0360*/  LOP3.LUT R11, R7, 0x400, RZ, 0xfc, !PT ;  /* 0x00000400070b7812 */ /* 0x000fc800078efcff */
[----:B------:R-:W-:Y:S01]  /*0370*/  ISETP.GE.U32.AND P1, PT, R11, R0, PT ;  /* 0x000000000b00720c */ /* 0x000fe20003f26070 */
[----:B------:R-:W-:-:S05]  /*0380*/  IMAD.WIDE.U32 R10, R7, 0x8, R2 ;  /* 0x00000008070a7825 */ /* 0x000fca00078e0002 */
[----:B------:R-:W2:Y:S07]  /*0390*/  LDG.E.64.CONSTANT R2, desc[UR6][R10.64] ;  /* 0x000000060a027981 */ /* 0x000eae000c1e9b00 */
[----:B------:R-:W3:Y:S01]  /*03a0*/  @!P1 LDG.E.64.CONSTANT R4, desc[UR6][R10.64+0x2000] ;  /* 0x002000060a049981 */ /* 0x000ee2000c1e9b00 */
[----:B--2---:R-:W-:-:S04]  /*03b0*/  FFMA.FTZ R12, R2, R2, RZ ;  /* 0x00000002020c7223 */ /* 0x004fc800000100ff */
[----:B------:R-:W-:-:S04]  /*03c0*/  FFMA.FTZ R13, R3, R3, R12 ;  /* 0x00000003030d7223 */ /* 0x000fc8000001000c */
[----:B---3--:R-:W-:-:S04]  /*03d0*/  @!P1 FFMA.FTZ R12, R4, R4, R13 ;  /* 0x00000004040c9223 */ /* 0x008fc8000001000d */
[----:B------:R-:W-:-:S07]  /*03e0*/  @!P1 FFMA.FTZ R13, R5, R5, R12 ;  /* 0x00000005050d9223 */ /* 0x000fce000001000c */
.L_x_100:
[----:B------:R-:W-:Y:S05]  /*03f0*/  BSYNC.RECONVERGENT B0 ;  /* 0x0000000000007941 */ /* 0x000fea0003800200 */
.L_x_98:
        /* <DEDUP_REMOVED lines=69> */
.L_x_102:
[----:B------:R-:W-:Y:S05]  /*0850*/  @P0 EXIT ;  /* 0x000000000000094d */ /* 0x000fea0003800000 */
[----:B------:R-:W1:Y:S01]  /*0860*/  LDC.64 R12, c[0x0][0x388] ;  /* 0x0000e200ff0c7b82 */ /* 0x000e620000000a00 */
[----:B------:R-:W-:-:S05]  /*0870*/  IMAD.WIDE.U32 R10, R7, 0x4, R10 ;  /* 0x00000004070a7825 */ /* 0x000fca00078e000a */
[----:B------:R-:W2:Y:S01]  /*0880*/  LDG.E R6, desc[UR6][R10.64] ;  /* 0x000000060a067981 */ /* 0x000ea2000c1e1900 */
[----:B-1----:R-:W-:-:S05]  /*0890*/  IMAD.WIDE.U32 R12, R7, 0x4, R12 ;  /* 0x00000004070c7825 */ /* 0x002fca00078e000c */
[----:B------:R-:W3:Y:S01]  /*08a0*/  LDG.E.CONSTANT R8, desc[UR6][R12.64] ;  /* 0x000000060c087981 */ /* 0x000ee2000c1e9900 */
[----:B------:R-:W-:-:S04]  /*08b0*/  LOP3.LUT R7, R7, 0x400, RZ, 0xfc, !PT ;  /* 0x0000040007077812 */ /* 0x000fc800078efcff */
[----:B------:R-:W-:Y:S01]  /*08c0*/  ISETP.GE.U32.AND P0, PT, R7, R0, PT ;  /* 0x000000000700720c */ /* 0x000fe20003f06070 */
[--C-:B---3--:R-:W-:Y:S02]  /*08d0*/  HADD2.F32 R15, -RZ, R8.reuse.H0_H0 ;  /* 0x20000008ff0f7230 */ /* 0x108fe40000004100 */
[----:B------:R-:W-:-:S03]  /*08e0*/  HADD2.F32 R8, -RZ, R8.H1_H1 ;  /* 0x30000008ff087230 */ /* 0x000fc60000004100 */
[----:B------:R-:W-:Y:S02]  /*08f0*/  FMUL.FTZ R2, R15, R2 ;  /* 0x000000020f027220 */ /* 0x000fe40000410000 */
[----:B------:R-:W-:Y:S02]  /*0900*/  FMUL.FTZ R8, R8, R3 ;  /* 0x0000000308087220 */ /* 0x000fe40000410000 */
[C---:B0-----:R-:W-:Y:S02]  /*0910*/  FMUL.FTZ R2, R9.reuse, R2 ;  /* 0x0000000209027220 */ /* 0x041fe40000410000 */
[----:B------:R-:W-:-:S05]  /*0920*/  FMUL.FTZ R3, R9, R8 ;  /* 0x0000000809037220 */ /* 0x000fca0000410000 */
[----:B------:R-:W-:-:S05]  /*0930*/  F2FP.F16.F32.PACK_AB R3, R3, R2 ;  /* 0x000000020303723e */ /* 0x000fca00000000ff */
[----:B--2---:R-:W-:-:S05]  /*0940*/  HFMA2 R3, R6, 1, 1, R3 ;  /* 0x3c003c0006037831 */ /* 0x004fca0000000003 */
        /* <DEDUP_REMOVED lines=14> */
.L_x_101:
        /* <DEDUP_REMOVED lines=31> */
.L_x_103:
        /* <DEDUP_REMOVED lines=16> */
[----:B------:R-:W2:Y:S04]  /*0d20*/  LDG.E.CONSTANT R12, desc[UR6][R12.64+0x1000] ;  /* 0x001000060c0c7981 */ /* 0x000ea8000c1e9900 */
[----:B------:R-:W3:Y:S01]  /*0d30*/  LDG.E.64 R2, desc[UR6][R10.64+0x2000] ;  /* 0x002000060a027981 */ /* 0x000ee2000c1e1b00 */
        /* <DEDUP_REMOVED lines=8> */
.L_x_104:
        /* <DEDUP_REMOVED lines=12> */
.L_x_124:


//--------------------- .text._Z15rms_norm_kernelILi1EEvPKvPK6__halfPvffiibbb --------------------------
	.section	.text._Z15rms_norm_kernelILi1EEvPKvPK6__halfPvffiibbb,"ax",@progbits
	.align	128
        .global         _Z15rms_norm_kernelILi1EEvPKvPK6__halfPvffiibbb
        .type           _Z15rms_norm_kernelILi1EEvPKvPK6__halfPvffiibbb,@function
        .size           _Z15rms_norm_kernelILi1EEvPKvPK6__halfPvffiibbb,(.L_x_125 - _Z15rms_norm_kernelILi1EEvPKvPK6__halfPvffiibbb)
        .other          _Z15rms_norm_kernelILi1EEvPKvPK6__halfPvffiibbb,@"STO_CUDA_ENTRY STV_DEFAULT"
_Z15rms_norm_kernelILi1EEvPKvPK6__halfPvffiibbb:
.text._Z15rms_norm_kernelILi1EEvPKvPK6__halfPvffiibbb:
        /* <DEDUP_REMOVED lines=21> */
[----:B------:R-:W-:-:S06]  /*0150*/  IMAD.WIDE.U32 R8, R0, 0x4, R2 ;  /* 0x0000000400087825 */ /* 0x000fcc00078e0002 */
[----:B------:R-:W2:Y:S02]  /*0160*/  LDG.E.CONSTANT R8, desc[UR6][R8.64] ;  /* 0x0000000608087981 */ /* 0x000ea4000c1e9900 */
        /* <DEDUP_REMOVED lines=8> */
[----:B------:R-:W-:Y:S06]  /*01f0*/  BRA `(.L_x_107) ;  /* 0x0000000000387947 */ /* 0x000fec0003800000 */
.L_x_106:
        /* <DEDUP_REMOVED lines=10> */
[----:B------:R-:W-:-:S06]  /*02a0*/  IMAD.WIDE.U32 R2, R0, 0x8, R2 ;  /* 0x0000000800027825 */ /* 0x000fcc00078e0002 */
[----:B------:R-:W2:Y:S02]  /*02b0*/  LDG.E.64.CONSTANT R2, desc[UR6][R2.64] ;  /* 0x0000000602027981 */ /* 0x000ea4000c1e9b00 */
[----:B--2---:R-:W-:-:S04]  /*02c0*/  FFMA.FTZ R8, R2, R2, RZ ;  /* 0x0000000202087223 */ /* 0x004fc800000100ff */
[----:B------:R-:W-:-:S07]  /*02d0*/  FFMA.FTZ R7, R3, R3, R8 ;  /* 0x0000000303077223 */ /* 0x000fce0000010008 */
.L_x_107:
[----:B------:R-:W-:Y:S05]  /*02e0*/  BSYNC.RECONVERGENT B0 ;  /* 0x0000000000007941 */ /* 0x000fea0003800200 */
.L_x_105:
        /* <DEDUP_REMOVED lines=36> */
[----:B------:R-:W-:Y:S01]  /*0530*/  IMAD R9, R4, UR8, RZ ;  /* 0x0000000804097c24 */ /* 0x000fe2000f8e02ff */
[----:B------:R-:W-:Y:S06]  /*0540*/  @P0 EXIT ;  /* 0x000000000000094d */ /* 0x000fec0003800000 */
[----:B------:R-:W1:Y:S01]  /*0550*/  LDC.64 R10, c[0x0][0x388] ;  /* 0x0000e200ff0a7b82 */ /* 0x000e620000000a00 */
[----:B------:R-:W2:Y:S07]  /*0560*/  LDCU.U8 UR4, c[0x0][0x3a8] ;  /* 0x00007500ff0477ac */ /* 0x000eae0008000000 */
[----:B------:R-:W3:Y:S01]  /*0570*/  LDC.64 R6, c[0x0][0x390] ;  /* 0x0000e400ff067b82 */ /* 0x000ee20000000a00 */
[----:B--2---:R-:W-:Y:S01]  /*0580*/  UPRMT UR4, UR4, 0x8880, URZ ;  /* 0x0000888004047896 */ /* 0x004fe200080000ff */
[----:B-1----:R-:W-:-:S05]  /*0590*/  IMAD.WIDE.U32 R10, R0, 0x4, R10 ;  /* 0x00000004000a7825 */ /* 0x002fca00078e000a */
[----:B------:R-:W-:Y:S01]  /*05a0*/  ISETP.NE.AND P0, PT, RZ, UR4, PT ;  /* 0x00000004ff007c0c */ /* 0x000fe2000bf05270 */
[----:B------:R-:W2:Y:S01]  /*05b0*/  LDG.E.CONSTANT R10, desc[UR6][R10.64] ;  /* 0x000000060a0a7981 */ /* 0x000ea2000c1e9900 */
[----:B---3--:R-:W-:-:S11]  /*05c0*/  IMAD.WIDE R6, R9, 0x2, R6 ;  /* 0x0000000209067825 */ /* 0x008fd600078e0206 */
[----:B------:R-:W-:-:S05]  /*05d0*/  @P0 IMAD.WIDE.U32 R8, R0, 0x4, R6 ;  /* 0x0000000400080825 */ /* 0x000fca00078e0006 */
[----:B------:R-:W3:Y:S01]  /*05e0*/  @P0 LDG.E R12, desc[UR6][R8.64] ;  /* 0x00000006080c0981 */ /* 0x000ee2000c1e1900 */
[--C-:B--2---:R-:W-:Y:S02]  /*05f0*/  HADD2.F32 R13, -RZ, R10.reuse.H0_H0 ;  /* 0x2000000aff0d7230 */ /* 0x104fe40000004100 */
[----:B------:R-:W-:-:S03]  /*0600*/  HADD2.F32 R4, -RZ, R10.H1_H1 ;  /* 0x3000000aff047230 */ /* 0x000fc60000004100 */
[----:B------:R-:W-:Y:S02]  /*0610*/  FMUL.FTZ R2, R13, R2 ;  /* 0x000000020d027220 */ /* 0x000fe40000410000 */
[----:B------:R-:W-:Y:S02]  /*0620*/  FMUL.FTZ R4, R4, R3 ;  /* 0x0000000304047220 */ /* 0x000fe40000410000 */
[C---:B0-----:R-:W-:Y:S02]  /*0630*/  FMUL.FTZ R2, R5.reuse, R2 ;  /* 0x0000000205027220 */ /* 0x041fe40000410000 */
[----:B------:R-:W-:-:S05]  /*0640*/  FMUL.FTZ R5, R5, R4 ;  /* 0x0000000405057220 */ /* 0x000fca0000410000 */
[----:B------:R-:W-:-:S05]  /*0650*/  @P0 F2FP.F16.F32.PACK_AB R3, R5, R2 ;  /* 0x000000020503023e */ /* 0x000fca00000000ff */
[----:B---3--:R-:W-:-:S05]  /*0660*/  @P0 HFMA2 R3, R12, 1, 1, R3 ;  /* 0x3c003c000c030831 */ /* 0x008fca0000000003 */
[----:B------:R0:W-:Y:S01]  /*0670*/  @P0 STG.E desc[UR6][R8.64], R3 ;  /* 0x0000000308000986 */ /* 0x0001e2000c101906 */
[----:B------:R-:W-:Y:S05]  /*0680*/  @P0 EXIT ;  /* 0x000000000000094d */ /* 0x000fea0003800000 */
[----:B0-----:R-:W-:Y:S01]  /*0690*/  F2FP.F16.F32.PACK_AB R3, R5, R2 ;  /* 0x000000020503723e */ /* 0x001fe200000000ff */
[----:B------:R-:W-:-:S05]  /*06a0*/  IMAD.WIDE.U32 R6, R0, 0x4, R6 ;  /* 0x0000000400067825 */ /* 0x000fca00078e0006 */
[----:B------:R-:W-:Y:S01]  /*06b0*/  STG.E desc[UR6][R6.64], R3 ;  /* 0x0000000306007986 */ /* 0x000fe2000c101906 */
[----:B------:R-:W-:Y:S05]  /*06c0*/  EXIT ;  /* 0x000000000000794d */ /* 0x000fea0003800000 */
.L_x_108:
        /* <DEDUP_REMOVED lines=11> */
[----:B------:R-:W3:Y:S01]  /*0780*/  @P0 LDG.E.64 R12, desc[UR6][R8.64] ;  /* 0x00000006080c0981 */ /* 0x000ee2000c1e1b00 */
[--C-:B--2---:R-:W-:Y:S02]  /*0790*/  HADD2.F32 R15, -RZ, R10.reuse.H0_H0 ;  /* 0x2000000aff0f7230 */ /* 0x104fe40000004100 */
[----:B------:R-:W-:-:S03]  /*07a0*/  HADD2.F32 R4, -RZ, R10.H1_H1 ;  /* 0x3000000aff047230 */ /* 0x000fc60000004100 */
[----:B------:R-:W-:Y:S02]  /*07b0*/  FMUL.FTZ R2, R15, R2 ;  /* 0x000000020f027220 */ /* 0x000fe40000410000 */
[----:B------:R-:W-:Y:S02]  /*07c0*/  FMUL.FTZ R4, R4, R3 ;  /* 0x0000000304047220 */ /* 0x000fe40000410000 */
[C---:B0-----:R-:W-:Y:S02]  /*07d0*/  FMUL.FTZ R2, R5.reuse, R2 ;  /* 0x0000000205027220 */ /* 0x041fe40000410000 */
[----:B------:R-:W-:Y:S02]  /*07e0*/  FMUL.FTZ R3, R5, R4 ;  /* 0x0000000405037220 */ /* 0x000fe40000410000 */
[----:B---3--:R-:W-:Y:S02]  /*07f0*/  @P0 FADD.FTZ R12, R2, R12 ;  /* 0x0000000c020c0221 */ /* 0x008fe40000010000 */
[----:B------:R-:W-:-:S05]  /*0800*/  @P0 FADD.FTZ R13, R3, R13 ;  /* 0x0000000d030d0221 */ /* 0x000fca0000010000 */
[----:B------:R0:W-:Y:S01]  /*0810*/  @P0 STG.E.64 desc[UR6][R8.64], R12 ;  /* 0x0000000c08000986 */ /* 0x0001e2000c101b06 */
[----:B------:R-:W-:Y:S05]  /*0820*/  @P0 EXIT ;  /* 0x000000000000094d */ /* 0x000fea0003800000 */
[----:B------:R-:W-:-:S05]  /*0830*/  IMAD.WIDE.U32 R6, R0, 0x8, R6 ;  /* 0x0000000800067825 */ /* 0x000fca00078e0006 */
[----:B------:R-:W-:Y:S01]  /*0840*/  STG.E.64 desc[UR6][R6.64], R2 ;  /* 0x0000000206007986 */ /* 0x000fe2000c101b06 */
[----:B------:R-:W-:Y:S05]  /*0850*/  EXIT ;  /* 0x000000000000794d */ /* 0x000fea0003800000 */
.L_x_109:
        /* <DEDUP_REMOVED lines=10> */
.L_x_125:


//--------------------- .nv.shared._Z15rms_norm_kernelILi16EEvPKvPK6__halfPvffiibbb --------------------------
	.section	.nv.shared._Z15rms_norm_kernelILi16EEvPKvPK6__halfPvffiibbb,"aw",@nobits
	.sectionflags	@""
	.align	4
.nv.shared._Z15rms_norm_kernelILi16EEvPKvPK6__halfPvffiibbb:
	.zero		1152


//--------------------- .nv.shared.reserved.0     --------------------------
	.section	.nv.shared.reserved.0,"aw",@nobits
	.weak		__nv_reservedSMEM_offset_0_alias
	.size		__nv_reservedSMEM_offset_0_alias, 0, 64
	.other		__nv_reservedSMEM_offset_0_alias,@"STO_CUDA_RESERVED_SHARED STV_DEFAULT"
__nv_reservedSMEM_offset_0_alias:
	.zero		0
	.zero		64


//--------------------- .nv.global                --------------------------
	.section	.nv.global,"aw",@nobits
.nv.global:
	.type		_ZN42_INTERNAL_770ce549_11_rms_norm_cu_61e2bd344cuda3std3__48in_placeE,@object
	.size		_ZN42_INTERNAL_770ce549_11_rms_norm_cu_61e2bd344cuda3std3__48in_placeE,(_ZN42_INTERNAL_770ce549_11_rms_norm_cu_61e2bd344cuda3std6ranges3__45__cpo8distanceE - _ZN42_INTERNAL_770ce549_11_rms_norm_cu_61e2bd344cuda3std3__48in_placeE)
_ZN42_INTERNAL_770ce549_11_rms_norm_cu_61e2bd344cuda3std3__48in_placeE:
	.zero		1
	.type		_ZN42_INTERNAL_770ce549_11_rms_norm_cu_61e2bd344cuda3std6ranges3__45__cpo8distanceE,@object
	.size		_ZN42_INTERNAL_770ce549_11_rms_norm_cu_61e2bd344cuda3std6ranges3__45__cpo8distanceE,(_ZN42_INTERNAL_770ce549_11_rms_norm_cu_61e2bd344cuda3std3__45__cpo6cbeginE - _ZN42_INTERNAL_770ce549_11_rms_norm_cu_61e2bd344cuda3std6ranges3__45__cpo8distanceE)
_ZN42_INTERNAL_770ce549_11_rms_norm_cu_61e2bd344cuda3std6ranges3__45__cpo8distanceE:
	.zero		1
	.type		_ZN42_INTERNAL_770ce549_11_rms_norm_cu_61e2bd344cuda3std3__45__cpo6cbeginE,@object
	.size		_ZN42_INTERNAL_770ce549_11_rms_norm_cu_61e2bd344cuda3std3__45__cpo6cbeginE,(_ZN42_INTERNAL_770ce549_11_rms_norm_cu_61e2bd344cuda3std6ranges3__45__cpo7advanceE - _ZN42_INTERNAL_770ce549_11_rms_norm_cu_61e2bd344cuda3std3__45__cpo6cbeginE)
_ZN42_INTERNAL_770ce549_11_rms_norm_cu_61e2bd344cuda3std3__45__cpo6cbeginE:
	.zero		1
	.type		_ZN42_INTERNAL_770ce549_11_rms_norm_cu_61e2bd344cuda3std6ranges3__45__cpo7advanceE,@object
	.size		_ZN42_INTERNAL_770ce549_11_rms_norm_cu_61e2bd344cuda3std6ranges3__45__cpo7advanceE,(_ZN42_INTERNAL_770ce549_11_rms_norm_cu_61e2bd344cuda3std3__45__cpo7crbeginE - _ZN42_INTERNAL_770ce549_11_rms_norm_cu_61e2bd344cuda3std6ranges3__45__cpo7advanceE)
_ZN42_INTERNAL_770ce549_11_rms_norm_cu_61e2bd344cuda3std6ranges3__45__cpo7advanceE:
	.zero		1
	.type		_ZN42_INTERNAL_770ce549_11_rms_norm_cu_61e2bd344cuda3std3__45__cpo7crbeginE,@object
	.size		_ZN42_INTERNAL_770ce549_11_rms_norm_cu_61e2bd344cuda3std3__45__cpo7crbeginE,(_ZN42_INTERNAL_770ce549_11_rms_norm_cu_61e2bd344cuda3std6ranges3__45__cpo4dataE - _ZN42_INTERNAL_770ce549_11_rms_norm_cu_61e2bd344cuda3std3__45__cpo7crbeginE)
_ZN42_INTERNAL_770ce549_11_rms_norm_cu_61e2bd344cuda3std3__45__cpo7crbeginE:
	.zero		1
	.type		_ZN42_INTERNAL_770ce549_11_rms_norm_cu_61e2bd344cuda3std6ranges3__45__cpo4dataE,@object
	.size		_ZN42_INTERNAL_770ce549_11_rms_norm_cu_61e2bd344cuda3std6ranges3__45__cpo4dataE,(_ZN42_INTERNAL_770ce549_11_rms_norm_cu_61e2bd344cuda3std6ranges3__45__cpo5beginE - _ZN42_INTERNAL_770ce549_11_rms_norm_cu_61e2bd344cuda3std6ranges3__45__cpo4dataE)
_ZN42_INTERNAL_770ce549_11_rms_norm_cu_61e2bd344cuda3std6ranges3__45__cpo4dataE:
	.zero		1
	.type		_ZN42_INTERNAL_770ce549_11_rms_norm_cu_61e2bd344cuda3std6ranges3__45__cpo5beginE,@object
	.size		_ZN42_INTERNAL_770ce549_11_rms_norm_cu_61e2bd344cuda3std6ranges3__45__cpo5beginE,(_ZN42_INTERNAL_770ce549_11_rms_norm_cu_61e2bd344cuda3std3__444_GLOBAL__N__770ce549_11_rms_norm_cu_61e2bd346ignoreE - _ZN42_INTERNAL_770ce549_11_rms_norm_cu_61e2bd344cuda3std6ranges3__45__cpo5beginE)
_ZN42_INTERNAL_770ce549_11_rms_norm_cu_61e2bd344cuda3std6ranges3__45__cpo5beginE:
	.zero		1
	.type		_ZN42_INTERNAL_770ce549_11_rms_norm_cu_61e2bd344cuda3std3__444_GLOBAL__N__770ce549_11_rms_norm_cu_61e2bd346ignoreE,@object
	.size		_ZN42_INTERNAL_770ce549_11_rms_norm_cu_61e2bd344cuda3std3__444_GLOBAL__N__770ce549_11_rms_norm_cu_61e2bd346ignoreE,(_ZN42_INTERNAL_770ce549_11_rms_norm_cu_61e2bd344cuda3std6ranges3__45__cpo4sizeE - _ZN42_INTERNAL_770ce549_11_rms_norm_cu_61e2bd344cuda3std3__444_GLOBAL__N__770ce549_11_rms_norm_cu_61e2bd346ignoreE)
_ZN42_INTERNAL_770ce549_11_rms_norm_cu_61e2bd344cuda3std3__444_GLOBAL__N__770ce549_11_rms_norm_cu_61e2bd346ignoreE:
	.zero		1
	.type		_ZN42_INTERNAL_770ce549_11_rms_norm_cu_61e2bd344cuda3std6ranges3__45__cpo4sizeE,@object
	.size		_ZN42_INTERNAL_770ce549_11_rms_norm_cu_61e2bd344cuda3std6ranges3__45__cpo4sizeE,(_ZN42_INTERNAL_770ce549_11_rms_norm_cu_61e2bd344cuda3std3__45__cpo5beginE - _ZN42_INTERNAL_770ce549_11_rms_norm_cu_61e2bd344cuda3std6ranges3__45__cpo4sizeE)
_ZN42_INTERNAL_770ce549_11_rms_norm_cu_61e2bd344cuda3std6ranges3__45__cpo4sizeE:
	.zero		1
	.type		_ZN42_INTERNAL_770ce549_11_rms_norm_cu_61e2bd344cuda3std3__45__cpo5beginE,@object
	.size		_ZN42_INTERNAL_770ce549_11_rms_norm_cu_61e2bd344cuda3std3__45__cpo5beginE,(_ZN42_INTERNAL_770ce549_11_rms_norm_cu_61e2bd344cuda3std6ranges3__45__cpo6cbeginE - _ZN42_INTERNAL_770ce549_11_rms_norm_cu_61e2bd344cuda3std3__45__cpo5beginE)
_ZN42_INTERNAL_770ce549_11_rms_norm_cu_61e2bd344cuda3std3__45__cpo5beginE:
	.zero		1
	.type		_ZN42_INTERNAL_770ce549_11_rms_norm_cu_61e2bd344cuda3std6ranges3__45__cpo6cbeginE,@object
	.size		_ZN42_INTERNAL_770ce549_11_rms_norm_cu_61e2bd344cuda3std6ranges3__45__cpo6cbeginE,(_ZN42_INTERNAL_770ce549_11_rms_norm_cu_61e2bd344cuda3std3__45__cpo6rbeginE - _ZN42_INTERNAL_770ce549_11_rms_norm_cu_61e2bd344cuda3std6ranges3__45__cpo6cbeginE)
_ZN42_INTERNAL_770ce549_11_rms_norm_cu_61e2bd344cuda3std6ranges3__45__cpo6cbeginE:
	.zero		1
	.type		_ZN42_INTERNAL_770ce549_11_rms_norm_cu_61e2bd344cuda3std3__45__cpo6rbeginE,@object
	.size		_ZN42_INTERNAL_770ce549_11_rms_norm_cu_61e2bd344cuda3std3__45__cpo6rbeginE,(_ZN42_INTERNAL_770ce549_11_rms_norm_cu_61e2bd344cuda3std6ranges3__45__cpo4nextE - _ZN42_INTERNAL_770ce549_11_rms_norm_cu_61e2bd344cuda3std3__45__cpo6rbeginE)
_ZN42_INTERNAL_770ce549_11_rms_norm_cu_61e2bd344cuda3std3__45__cpo6rbeginE:
	.zero		1
	.type		_ZN42_INTERNAL_770ce549_11_rms_norm_cu_61e2bd344cuda3std6ranges3__45__cpo4nextE,@object
	.size		_ZN42_INTERNAL_770ce549_11_rms_norm_cu_61e2bd344cuda3std6ranges3__45__cpo4nextE,(_ZN42_INTERNAL_770ce549_11_rms_norm_cu_61e2bd344cuda3std6ranges3__45__cpo4swapE - _ZN42_INTERNAL_770ce549_11_rms_norm_cu_61e2bd344cuda3std6ranges3__45__cpo4nextE)
_ZN42_INTERNAL_770ce549_11_rms_norm_cu_61e2bd344cuda3std6ranges3__45__cpo4nextE:
	.zero		1
	.type		_ZN42_INTERNAL_770ce549_11_rms_norm_cu_61e2bd344cuda3std6ranges3__45__cpo4swapE,@object
	.size		_ZN42_INTERNAL_770ce549_11_rms_norm_cu_61e2bd344cuda3std6ranges3__45__cpo4swapE,(_ZN42_INTERNAL_770ce549_11_rms_norm_cu_61e2bd344cuda3std3__420unreachable_sentinelE - _ZN42_INTERNAL_770ce549_11_rms_norm_cu_61e2bd344cuda3std6ranges3__45__cpo4swapE)
_ZN42_INTERNAL_770ce549_11_rms_norm_cu_61e2bd344cuda3std6ranges3__45__cpo4swapE:
	.zero		1
	.type		_ZN42_INTERNAL_770ce549_11_rms_norm_cu_61e2bd344cuda3std3__420unreachable_sentinelE,@object
	.size		_ZN42_INTERNAL_770ce549_11_rms_norm_cu_61e2bd344cuda3std3__420unreachable_sentinelE,(_ZN42_INTERNAL_770ce549_11_rms_norm_cu_61e2bd346thrust24THRUST_300001_SM_1030_NS6system6detail10sequential3seqE - _ZN42_INTERNAL_770ce549_11_rms_norm_cu_61e2bd344cuda3std3__420unreachable_sentinelE)
_ZN42_INTERNAL_770ce549_11_rms_norm_cu_61e2bd344cuda3std3__420unreachable_sentinelE:
	.zero		1
	.type		_ZN42_INTERNAL_770ce549_11_rms_norm_cu_61e2bd346thrust24THRUST_300001_SM_1030_NS6system6detail10sequential3seqE,@object
	.size		_ZN42_INTERNAL_770ce549_11_rms_norm_cu_61e2bd346thrust24THRUST_300001_SM_1030_NS6system6detail10sequential3seqE,(_ZN42_INTERNAL_770ce549_11_rms_norm_cu_61e2bd344cuda3std3__45__cpo4cendE - _ZN42_INTERNAL_770ce549_11_rms_norm_cu_61e2bd346thrust24THRUST_300001_SM_1030_NS6system6detail10sequential3seqE)
_ZN42_INTERNAL_770ce549_11_rms_norm_cu_61e2bd346thrust24THRUST_300001_SM_1030_NS6system6detail10sequential3seqE:
	.zero		1
	.type		_ZN42_INTERNAL_770ce549_11_rms_norm_cu_61e2bd344cuda3std3__45__cpo4cendE,@object
	.size		_ZN42_INTERNAL_770ce549_11_rms_norm_cu_61e2bd344cuda3std3__45__cpo4cendE,(_ZN42_INTERNAL_770ce549_11_rms_norm_cu_61e2bd344cuda3std6ranges3__45__cpo9iter_swapE - _ZN42_INTERNAL_770ce549_11_rms_norm_cu_61e2bd344cuda3std3__45__cpo4cendE)
_ZN42_INTERNAL_770ce549_11_rms_norm_cu_61e2bd344cuda3std3__45__cpo4cendE:
	.zero		1
	.type		_ZN42_INTERNAL_770ce549_11_rms_norm_cu_61e2bd344cuda3std6ranges3__45__cpo9iter_swapE,@object
	.size		_ZN42_INTERNAL_770ce549_11_rms_norm_cu_61e2bd344cuda3std6ranges3__45__cpo9iter_swapE,(_ZN42_INTERNAL_770ce549_11_rms_norm_cu_61e2bd344cuda3std3__45__cpo5crendE - _ZN42_INTERNAL_770ce549_11_rms_norm_cu_61e2bd344cuda3std6ranges3__45__cpo9iter_swapE)
_ZN42_INTERNAL_770ce549_11_rms_norm_cu_61e2bd344cuda3std6ranges3__45__cpo9iter_swapE:
	.zero		1
	.type		_ZN42_INTERNAL_770ce549_11_rms_norm_cu_61e2bd344cuda3std3__45__cpo5crendE,@object
	.size		_ZN42_INTERNAL_770ce549_11_rms_norm_cu_61e2bd344cuda3std3__45__cpo5crendE,(_ZN42_INTERNAL_770ce549_11_rms_norm_cu_61e2bd344cuda3std6ranges3__45__cpo5cdataE - _ZN42_INTERNAL_770ce549_11_rms_norm_cu_61e2bd344cuda3std3__45__cpo5crendE)
_ZN42_INTERNAL_770ce549_11_rms_norm_cu_61e2bd344cuda3std3__45__cpo5crendE:
	.zero		1
	.type		_ZN42_INTERNAL_770ce549_11_rms_norm_cu_61e2bd344cuda3std6ranges3__45__cpo5cdataE,@object
	.size		_ZN42_INTERNAL_770ce549_11_rms_norm_cu_61e2bd344cuda3std6ranges3__45__cpo5cdataE,(_ZN42_INTERNAL_770ce549_11_rms_norm_cu_61e2bd344cuda3std6ranges3__45__cpo3endE - _ZN42_INTERNAL_770ce549_11_rms_norm_cu_61e2bd344cuda3std6ranges3__45__cpo5cdataE)
_ZN42_INTERNAL_770ce549_11_rms_norm_cu_61e2bd344cuda3std6ranges3__45__cpo5cdataE:
	.zero		1
	.type		_ZN42_INTERNAL_770ce549_11_rms_norm_cu_61e2bd344cuda3std6ranges3__45__cpo3endE,@object
	.size		_ZN42_INTERNAL_770ce549_11_rms_norm_cu_61e2bd344cuda3std6ranges3__45__cpo3endE,(_ZN42_INTERNAL_770ce549_11_rms_norm_cu_61e2bd344cuda3std3__419piecewise_constructE - _ZN42_INTERNAL_770ce549_11_rms_norm_cu_61e2bd344cuda3std6ranges3__45__cpo3endE)
_ZN42_INTERNAL_770ce549_11_rms_norm_cu_61e2bd344cuda3std6ranges3__45__cpo3endE:
	.zero		1
	.type		_ZN42_INTERNAL_770ce549_11_rms_norm_cu_61e2bd344cuda3std3__419piecewise_constructE,@object
	.size		_ZN42_INTERNAL_770ce549_11_rms_norm_cu_61e2bd344cuda3std3__419piecewise_constructE,(_ZN42_INTERNAL_770ce549_11_rms_norm_cu_61e2bd344cuda3std6ranges3__45__cpo5ssizeE - _ZN42_INTERNAL_770ce549_11_rms_norm_cu_61e2bd344cuda3std3__419piecewise_constructE)
_ZN42_INTERNAL_770ce549_11_rms_norm_cu_61e2bd344cuda3std3__419piecewise_constructE:
	.zero		1
	.type		_ZN42_INTERNAL_770ce549_11_rms_norm_cu_61e2bd344cuda3std6ranges3__45__cpo5ssizeE,@object
	.size		_ZN42_INTERNAL_770ce549_11_rms_norm_cu_61e2bd344cuda3std6ranges3__45__cpo5ssizeE,(_ZN42_INTERNAL_770ce549_11_rms_norm_cu_61e2bd344cuda3std3__45__cpo3endE - _ZN42_INTERNAL_770ce549_11_rms_norm_cu_61e2bd344cuda3std6ranges3__45__cpo5ssizeE)
_ZN42_INTERNAL_770ce549_11_rms_norm_cu_61e2bd344cuda3std6ranges3__45__cpo5ssizeE:
	.zero		1
	.type		_ZN42_INTERNAL_770ce549_11_rms_norm_cu_61e2bd344cuda3std3__45__cpo3endE,@object
	.size		_ZN42_INTERNAL_770ce549_11_rms_norm_cu_61e2bd344cuda3std3__45__cpo3endE,(_ZN42_INTERNAL_770ce549_11_rms_norm_cu_61e2bd344cuda3std6ranges3__45__cpo4cendE - _ZN42_INTERNAL_770ce549_11_rms_norm_cu_61e2bd344cuda3std3__45__cpo3endE)
_ZN42_INTERNAL_770ce549_11_rms_norm_cu_61e2bd344cuda3std3__45__cpo3endE:
	.zero		1
	.type		_ZN42_INTERNAL_770ce549_11_rms_norm_cu_61e2bd344cuda3std6ranges3__45__cpo4cendE,@object
	.size		_ZN42_INTERNAL_770ce549_11_rms_norm_cu_61e2bd344cuda3std6ranges3__45__cpo4cendE,(_ZN42_INTERNAL_770ce549_11_rms_norm_cu_61e2bd344cuda3std3__45__cpo4rendE - _ZN42_INTERNAL_770ce549_11_rms_norm_cu_61e2bd344cuda3std6ranges3__45__cpo4cendE)
_ZN42_INTERNAL_770ce549_11_rms_norm_cu_61e2bd344cuda3std6ranges3__45__cpo4cendE:
	.zero		1
	.type		_ZN42_INTERNAL_770ce549_11_rms_norm_cu_61e2bd344cuda3std3__45__cpo4rendE,@object
	.size		_ZN42_INTERNAL_770ce549_11_rms_norm_cu_61e2bd344cuda3std3__45__cpo4rendE,(_ZN42_INTERNAL_770ce549_11_rms_norm_cu_61e2bd344cuda3std6ranges3__45__cpo4prevE - _ZN42_INTERNAL_770ce549_11_rms_norm_cu_61e2bd344cuda3std3__45__cpo4rendE)
_ZN42_INTERNAL_770ce549_11_rms_norm_cu_61e2bd344cuda3std3__45__cpo4rendE:
	.zero		1
	.type		_ZN42_INTERNAL_770ce549_11_rms_norm_cu_61e2bd344cuda3std6ranges3__45__cpo4prevE,@object
	.size		_ZN42_INTERNAL_770ce549_11_rms_norm_cu_61e2bd344cuda3std6ranges3__45__cpo4prevE,(_ZN42_INTERNAL_770ce549_11_rms_norm_cu_61e2bd344cuda3std6ranges3__45__cpo9iter_moveE - _ZN42_INTERNAL_770ce549_11_rms_norm_cu_61e2bd344cuda3std6ranges3__45__cpo4prevE)
_ZN42_INTERNAL_770ce549_11_rms_norm_cu_61e2bd344cuda3std6ranges3__45__cpo4prevE:
	.zero		1
	.type		_ZN42_INTERNAL_770ce549_11_rms_norm_cu_61e2bd344cuda3std6ranges3__45__cpo9iter_moveE,@object
	.size		_ZN42_INTERNAL_770ce549_11_rms_norm_cu_61e2bd344cuda3std6ranges3__45__cpo9iter_moveE,(.L_13 - _ZN42_INTERNAL_770ce549_11_rms_norm_cu_61e2bd344cuda3std6ranges3__45__cpo9iter_moveE)
_ZN42_INTERNAL_770ce549_11_rms_norm_cu_61e2bd344cuda3std6ranges3__45__cpo9iter_moveE:
	.zero		1
.L_13:


//--------------------- .nv.shared._Z15rms_norm_kernelILi15EEvPKvPK6__halfPvffiibbb --------------------------
	.section	.nv.shared._Z15rms_norm_kernelILi15EEvPKvPK6__halfPvffiibbb,"aw",@nobits
	.sectionflags	@""
	.align	4
.nv.shared._Z15rms_norm_kernelILi15EEvPKvPK6__halfPvffiibbb:
	.zero		1152


//--------------------- .nv.shared._Z15rms_norm_kernelILi14EEvPKvPK6__halfPvffiibbb --------------------------
	.section	.nv.shared._Z15rms_norm_kernelILi14EEvPKvPK6__halfPvffiibbb,"aw",@nobits
	.sectionflags	@""
	.align	4
.nv.shared._Z15rms_norm_kernelILi14EEvPKvPK6__halfPvffiibbb:
	.zero		1152


//--------------------- .nv.shared._Z15rms_norm_kernelILi13EEvPKvPK6__halfPvffiibbb --------------------------
	.section	.nv.shared._Z15rms_norm_kernelILi13EEvPKvPK6__halfPvffiibbb,"aw",@nobits
	.sectionflags	@""
	.align	4
.nv.shared._Z15rms_norm_kernelILi13EEvPKvPK6__halfPvffiibbb:
	.zero		1152


//--------------------- .nv.shared._Z15rms_norm_kernelILi12EEvPKvPK6__halfPvffiibbb --------------------------
	.section	.nv.shared._Z15rms_norm_kernelILi12EEvPKvPK6__halfPvffiibbb,"aw",@nobits
	.sectionflags	@""
	.align	4
.nv.shared._Z15rms_norm_kernelILi12EEvPKvPK6__halfPvffiibbb:
	.zero		1152


//--------------------- .nv.shared._Z15rms_norm_kernelILi11EEvPKvPK6__halfPvffiibbb --------------------------
	.section	.nv.shared._Z15rms_norm_kernelILi11EEvPKvPK6__halfPvffiibbb,"aw",@nobits
	.sectionflags	@""
	.align	4
.nv.shared._Z15rms_norm_kernelILi11EEvPKvPK6__halfPvffiibbb:
	.zero		1152


//--------------------- .nv.shared._Z15rms_norm_kernelILi10EEvPKvPK6__halfPvffiibbb --------------------------
	.section	.nv.shared._Z15rms_norm_kernelILi10EEvPKvPK6__halfPvffiibbb,"aw",@nobits
	.sectionflags	@""
	.align	4
.nv.shared._Z15rms_norm_kernelILi10EEvPKvPK6__halfPvffiibbb:
	.zero		1152


//--------------------- .nv.shared._Z15rms_norm_kernelILi9EEvPKvPK6__halfPvffiibbb --------------------------
	.section	.nv.shared._Z15rms_norm_kernelILi9EEvPKvPK6__halfPvffiibbb,"aw",@nobits
	.sectionflags	@""
	.align	4
.nv.shared._Z15rms_norm_kernelILi9EEvPKvPK6__halfPvffiibbb:
	.zero		1152


//--------------------- .nv.shared._Z15rms_norm_kernelILi8EEvPKvPK6__halfPvffiibbb --------------------------
	.section	.nv.shared._Z15rms_norm_kernelILi8EEvPKvPK6__halfPvffiibbb,"aw",@nobits
	.sectionflags	@""
	.align	4
.nv.shared._Z15rms_norm_kernelILi8EEvPKvPK6__halfPvffiibbb:
	.zero		1152


//--------------------- .nv.shared._Z15rms_norm_kernelILi7EEvPKvPK6__halfPvffiibbb --------------------------
	.section	.nv.shared._Z15rms_norm_kernelILi7EEvPKvPK6__halfPvffiibbb,"aw",@nobits
	.sectionflags	@""
	.align	4
.nv.shared._Z15rms_norm_kernelILi7EEvPKvPK6__halfPvffiibbb:
	.zero		1152


//--------------------- .nv.shared._Z15rms_norm_kernelILi6EEvPKvPK6__halfPvffiibbb --------------------------
	.section	.nv.shared._Z15rms_norm_kernelILi6EEvPKvPK6__halfPvffiibbb,"aw",@nobits
	.sectionflags	@""
	.align	4
.nv.shared._Z15rms_norm_kernelILi6EEvPKvPK6__halfPvffiibbb:
	.zero		1152


//--------------------- .nv.shared._Z15rms_norm_kernelILi5EEvPKvPK6__halfPvffiibbb --------------------------
	.section	.nv.shared._Z15rms_norm_kernelILi5EEvPKvPK6__halfPvffiibbb,"aw",@nobits
	.sectionflags	@""
	.align	4
.nv.shared._Z15rms_norm_kernelILi5EEvPKvPK6__halfPvffiibbb:
	.zero		1152


//--------------------- .nv.shared._Z15rms_norm_kernelILi4EEvPKvPK6__halfPvffiibbb --------------------------
	.section	.nv.shared._Z15rms_norm_kernelILi4EEvPKvPK6__halfPvffiibbb,"aw",@nobits
	.sectionflags	@""
	.align	4
.nv.shared._Z15rms_norm_kernelILi4EEvPKvPK6__halfPvffiibbb:
	.zero		1152


//--------------------- .nv.shared._Z15rms_norm_kernelILi3EEvPKvPK6__halfPvffiibbb --------------------------
	.section	.nv.shared._Z15rms_norm_kernelILi3EEvPKvPK6__halfPvffiibbb,"aw",@nobits
	.sectionflags	@""
	.align	4
.nv.shared._Z15rms_norm_kernelILi3EEvPKvPK6__halfPvffiibbb:
	.zero		1152


//--------------------- .nv.shared._Z15rms_norm_kernelILi2EEvPKvPK6__halfPvffiibbb --------------------------
	.section	.nv.shared._Z15rms_norm_kernelILi2EEvPKvPK6__halfPvffiibbb,"aw",@nobits
	.sectionflags	@""
	.align	4
.nv.shared._Z15rms_norm_kernelILi2EEvPKvPK6__halfPvffiibbb:
	.zero		1152


//--------------------- .nv.shared._Z15rms_norm_kernelILi1EEvPKvPK6__halfPvffiibbb --------------------------
	.section	.nv.shared._Z15rms_norm_kernelILi1EEvPKvPK6__halfPvffiibbb,"aw",@nobits
	.sectionflags	@""
	.align	4
.nv.shared._Z15rms_norm_kernelILi1EEvPKvPK6__halfPvffiibbb:
	.zero		1152


//--------------------- .nv.constant0._Z15rms_norm_kernelILi16EEvPKvPK6__halfPvffiibbb --------------------------
	.section	.nv.constant0._Z15rms_norm_kernelILi16EEvPKvPK6__halfPvffiibbb,"a",@progbits
	.sectionflags	@""
	.align	4
.nv.constant0._Z15rms_norm_kernelILi16EEvPKvPK6__halfPvffiibbb:
	.zero		939


//--------------------- .nv.constant0._Z15rms_norm_kernelILi15EEvPKvPK6__halfPvffiibbb --------------------------
	.section	.nv.constant0._Z15rms_norm_kernelILi15EEvPKvPK6__halfPvffiibbb,"a",@progbits
	.sectionflags	@""
	.align	4
.nv.constant0._Z15rms_norm_kernelILi15EEvPKvPK6__halfPvffiibbb:
	.zero		939


//--------------------- .nv.constant0._Z15rms_norm_kernelILi14EEvPKvPK6__halfPvffiibbb --------------------------
	.section	.nv.constant0._Z15rms_norm_kernelILi14EEvPKvPK6__halfPvffiibbb,"a",@progbits
	.sectionflags	@""
	.align	4
.nv.constant0._Z15rms_norm_kernelILi14EEvPKvPK6__halfPvffiibbb:
	.zero		939


//--------------------- .nv.constant0._Z15rms_norm_kernelILi13EEvPKvPK6__halfPvffiibbb --------------------------
	.section	.nv.constant0._Z15rms_norm_kernelILi13EEvPKvPK6__halfPvffiibbb,"a",@progbits
	.sectionflags	@""
	.align	4
.nv.constant0._Z15rms_norm_kernelILi13EEvPKvPK6__halfPvffiibbb:
	.zero		939


//--------------------- .nv.constant0._Z15rms_norm_kernelILi12EEvPKvPK6__halfPvffiibbb --------------------------
	.section	.nv.constant0._Z15rms_norm_kernelILi12EEvPKvPK6__halfPvffiibbb,"a",@progbits
	.sectionflags	@""
	.align	4
.nv.constant0._Z15rms_norm_kernelILi12EEvPKvPK6__halfPvffiibbb:
	.zero		939


//--------------------- .nv.constant0._Z15rms_norm_kernelILi11EEvPKvPK6__halfPvffiibbb --------------------------
	.section	.nv.constant0._Z15rms_norm_kernelILi11EEvPKvPK6__halfPvffiibbb,"a",@progbits
	.sectionflags	@""
	.align	4
.nv.constant0._Z15rms_norm_kernelILi11EEvPKvPK6__halfPvffiibbb:
	.zero		939


//--------------------- .nv.constant0._Z15rms_norm_kernelILi10EEvPKvPK6__halfPvffiibbb --------------------------
	.section	.nv.constant0._Z15rms_norm_kernelILi10EEvPKvPK6__halfPvffiibbb,"a",@progbits
	.sectionflags	@""
	.align	4
.nv.constant0._Z15rms_norm_kernelILi10EEvPKvPK6__halfPvffiibbb:
	.zero		939


//--------------------- .nv.constant0._Z15rms_norm_kernelILi9EEvPKvPK6__halfPvffiibbb --------------------------
	.section	.nv.constant0._Z15rms_norm_kernelILi9EEvPKvPK6__halfPvffiibbb,"a",@progbits
	.sectionflags	@""
	.align	4
.nv.constant0._Z15rms_norm_kernelILi9EEvPKvPK6__halfPvffiibbb:
	.zero		939


//--------------------- .nv.constant0._Z15rms_norm_kernelILi8EEvPKvPK6__halfPvffiibbb --------------------------
	.section	.nv.constant0._Z15rms_norm_kernelILi8EEvPKvPK6__halfPvffiibbb,"a",@progbits
	.sectionflags	@""
	.align	4
.nv.constant0._Z15rms_norm_kernelILi8EEvPKvPK6__halfPvffiibbb:
	.zero		939


//--------------------- .nv.constant0._Z15rms_norm_kernelILi7EEvPKvPK6__halfPvffiibbb --------------------------
	.section	.nv.constant0._Z15rms_norm_kernelILi7EEvPKvPK6__halfPvffiibbb,"a",@progbits
	.sectionflags	@""
	.align	4
.nv.constant0._Z15rms_norm_kernelILi7EEvPKvPK6__halfPvffiibbb:
	.zero		939


//--------------------- .nv.constant0._Z15rms_norm_kernelILi6EEvPKvPK6__halfPvffiibbb --------------------------
	.section	.nv.constant0._Z15rms_norm_kernelILi6EEvPKvPK6__halfPvffiibbb,"a",@progbits
	.sectionflags	@""
	.align	4
.nv.constant0._Z15rms_norm_kernelILi6EEvPKvPK6__halfPvffiibbb:
	.zero		939


//--------------------- .nv.constant0._Z15rms_norm_kernelILi5EEvPKvPK6__halfPvffiibbb --------------------------
	.section	.nv.constant0._Z15rms_norm_kernelILi5EEvPKvPK6__halfPvffiibbb,"a",@progbits
	.sectionflags	@""
	.align	4
.nv.constant0._Z15rms_norm_kernelILi5EEvPKvPK6__halfPvffiibbb:
	.zero		939


//--------------------- .nv.constant0._Z15rms_norm_kernelILi4EEvPKvPK6__halfPvffiibbb --------------------------
	.section	.nv.constant0._Z15rms_norm_kernelILi4EEvPKvPK6__halfPvffiibbb,"a",@progbits
	.sectionflags	@""
	.align	4
.nv.constant0._Z15rms_norm_kernelILi4EEvPKvPK6__halfPvffiibbb:
	.zero		939


//--------------------- .nv.constant0._Z15rms_norm_kernelILi3EEvPKvPK6__halfPvffiibbb --------------------------
	.section	.nv.constant0._Z15rms_norm_kernelILi3EEvPKvPK6__halfPvffiibbb,"a",@progbits
	.sectionflags	@""
	.align	4
.nv.constant0._Z15rms_norm_kernelILi3EEvPKvPK6__halfPvffiibbb:
	.zero		939


//--------------------- .nv.constant0._Z15rms_norm_kernelILi2EEvPKvPK6__halfPvffiibbb --------------------------
	.section	.nv.constant0._Z15rms_norm_kernelILi2EEvPKvPK6__halfPvffiibbb,"a",@progbits
	.sectionflags	@""
	.align	4
.nv.constant0._Z15rms_norm_kernelILi2EEvPKvPK6__halfPvffiibbb:
	.zero		939


//--------------------- .nv.constant0._Z15rms_norm_kernelILi1EEvPKvPK6__halfPvffiibbb --------------------------
	.section	.nv.constant0._Z15rms_norm_kernelILi1EEvPKvPK6__halfPvffiibbb,"a",@progbits
	.sectionflags	@""
	.align	4
.nv.constant0._Z15rms_norm_kernelILi1EEvPKvPK6__halfPvffiibbb:
	.zero		939


//--------------------- SYMBOLS --------------------------

	.type		.nv.reservedSmem.offset0,@object
	.size		.nv.reservedSmem.offset0,0x4
	.type		.nv.reservedSmem.cap,@object
	.size		.nv.reservedSmem.cap,0x4
